	.target	sm_90a

	.elftype	@"ET_EXEC"


//--------------------- .note.nv.tkinfo           --------------------------
	.section	.note.nv.tkinfo,"",@"SHT_NOTE"
	.sectionflags	@"SHF_NOTE_NV_TKINFO"
	.tkinfo
        /*0018*/ 	.word	0x00000002
        /*0030*/ 	.string	""
        /*0030*/ 	.string	"ptxas"
        /*0030*/ 	.string	"Cuda compilation tools, release 13.0, V13.0.88"
        /*0030*/ 	.string	"Build cuda_13.0.r13.0/compiler.36424714_0"
        /*0030*/ 	.string	"-arch sm_90a -m 64 "



//--------------------- .note.nv.cuinfo           --------------------------
	.section	.note.nv.cuinfo,"",@"SHT_NOTE"
	.sectionflags	@"SHF_NOTE_NV_CUINFO"
        /*0018*/ 	.short	0x0002
        /*001a*/ 	.short	0x005a
        /*001c*/ 	.short	0x0082
	.zero		2


//--------------------- .nv.info                  --------------------------
	.section	.nv.info,"",@"SHT_CUDA_INFO"
	.align	4


	//----- nvinfo : EIATTR_REGCOUNT
	.align		4
        /*0000*/ 	.byte	0x04, 0x2f
        /*0002*/ 	.short	(.L_15 - .L_14)
	.align		4
.L_14:
        /*0004*/ 	.word	index@(_ZN7cutlass13device_kernelINS_4gemm6kernel13GemmUniversalIN4cute5tupleIJiiiiEEENS1_10collective13CollectiveMmaINS1_34MainloopSm90TmaGmmaWarpSpecializedILi4ENS5_IJNS4_1CILi2EEENSA_ILi1EEESC_EEENS1_35KernelTmaWarpSpecializedCooperativeEEENS5_IJNSA_ILi128EEENSA_ILi96EEESG_EEENS_10bfloat16_tENS5_IJlSC_lEEESJ_SK_NS4_8TiledMMAINS4_8MMA_AtomIJNS4_4SM904GMMA27MMA_64x96x16_F32BF16BF16_SSILNSO_5MajorE0ELSQ_0ELNSO_7ScaleInE1ELSR_1EEEEEENS4_6LayoutISD_NS5_IJSC_NSA_ILi0EEESV_EEEEENS5_IJNS4_10UnderscoreESY_SY_EEEEENS4_13SM90_TMA_LOADENS4_14ComposedLayoutINS4_7SwizzleILi3ELi4ELi3EEENS4_18smem_ptr_flag_bitsILi16EEENSU_INS5_IJNSA_ILi8EEENSA_ILi64EEEEEENS5_IJS18_SC_EEEEEEEvNS4_8identityENS4_23SM90_TMA_LOAD_MULTICASTES1C_vS1D_EENS_8epilogue10collective6detail29Sm90TmaWarpSpecializedAdapterINS1H_15DefaultEpilogueISJ_SK_SK_NS1G_6thread17LinearCombinationISJ_Li1EffLNS1L_9ScaleType4KindE0ELNS_15FloatRoundStyleE2ESJ_EENS1_15EpilogueDefaultEEEEEvvEEEEvNT_6ParamsE)
        /*0008*/ 	.word	0x000000a8


	//----- nvinfo : EIATTR_FRAME_SIZE
	.align		4
.L_15:
        /*000c*/ 	.byte	0x04, 0x11
        /*000e*/ 	.short	(.L_17 - .L_16)
	.align		4
.L_16:
        /*0010*/ 	.word	index@(_ZN7cutlass13device_kernelINS_4gemm6kernel13GemmUniversalIN4cute5tupleIJiiiiEEENS1_10collective13CollectiveMmaINS1_34MainloopSm90TmaGmmaWarpSpecializedILi4ENS5_IJNS4_1CILi2EEENSA_ILi1EEESC_EEENS1_35KernelTmaWarpSpecializedCooperativeEEENS5_IJNSA_ILi128EEENSA_ILi96EEESG_EEENS_10bfloat16_tENS5_IJlSC_lEEESJ_SK_NS4_8TiledMMAINS4_8MMA_AtomIJNS4_4SM904GMMA27MMA_64x96x16_F32BF16BF16_SSILNSO_5MajorE0ELSQ_0ELNSO_7ScaleInE1ELSR_1EEEEEENS4_6LayoutISD_NS5_IJSC_NSA_ILi0EEESV_EEEEENS5_IJNS4_10UnderscoreESY_SY_EEEEENS4_13SM90_TMA_LOADENS4_14ComposedLayoutINS4_7SwizzleILi3ELi4ELi3EEENS4_18smem_ptr_flag_bitsILi16EEENSU_INS5_IJNSA_ILi8EEENSA_ILi64EEEEEENS5_IJS18_SC_EEEEEEEvNS4_8identityENS4_23SM90_TMA_LOAD_MULTICASTES1C_vS1D_EENS_8epilogue10collective6detail29Sm90TmaWarpSpecializedAdapterINS1H_15DefaultEpilogueISJ_SK_SK_NS1G_6thread17LinearCombinationISJ_Li1EffLNS1L_9ScaleType4KindE0ELNS_15FloatRoundStyleE2ESJ_EENS1_15EpilogueDefaultEEEEEvvEEEEvNT_6ParamsE)
        /*0014*/ 	.word	0x00000000


	//----- nvinfo : EIATTR_MIN_STACK_SIZE
	.align		4
.L_17:
        /*0018*/ 	.byte	0x04, 0x12
        /*001a*/ 	.short	(.L_19 - .L_18)
	.align		4
.L_18:
        /*001c*/ 	.word	index@(_ZN7cutlass13device_kernelINS_4gemm6kernel13GemmUniversalIN4cute5tupleIJiiiiEEENS1_10collective13CollectiveMmaINS1_34MainloopSm90TmaGmmaWarpSpecializedILi4ENS5_IJNS4_1CILi2EEENSA_ILi1EEESC_EEENS1_35KernelTmaWarpSpecializedCooperativeEEENS5_IJNSA_ILi128EEENSA_ILi96EEESG_EEENS_10bfloat16_tENS5_IJlSC_lEEESJ_SK_NS4_8TiledMMAINS4_8MMA_AtomIJNS4_4SM904GMMA27MMA_64x96x16_F32BF16BF16_SSILNSO_5MajorE0ELSQ_0ELNSO_7ScaleInE1ELSR_1EEEEEENS4_6LayoutISD_NS5_IJSC_NSA_ILi0EEESV_EEEEENS5_IJNS4_10UnderscoreESY_SY_EEEEENS4_13SM90_TMA_LOADENS4_14ComposedLayoutINS4_7SwizzleILi3ELi4ELi3EEENS4_18smem_ptr_flag_bitsILi16EEENSU_INS5_IJNSA_ILi8EEENSA_ILi64EEEEEENS5_IJS18_SC_EEEEEEEvNS4_8identityENS4_23SM90_TMA_LOAD_MULTICASTES1C_vS1D_EENS_8epilogue10collective6detail29Sm90TmaWarpSpecializedAdapterINS1H_15DefaultEpilogueISJ_SK_SK_NS1G_6thread17LinearCombinationISJ_Li1EffLNS1L_9ScaleType4KindE0ELNS_15FloatRoundStyleE2ESJ_EENS1_15EpilogueDefaultEEEEEvvEEEEvNT_6ParamsE)
        /*0020*/ 	.word	0x00000000
.L_19:


//--------------------- .nv.compat                --------------------------
	.section	.nv.compat,"",@"SHT_CUDA_COMPAT_INFO"
	.align	4
        /*0000*/ 	.byte	0x02, 0x09, 0x01, 0x00, 0x02, 0x02, 0x04, 0x00, 0x02, 0x05, 0x05, 0x00, 0x03, 0x07, 0x01, 0x01
        /*0010*/ 	.byte	0x02, 0x03, 0x01, 0x00, 0x02, 0x06, 0x01, 0x00, 0x04, 0x0b, 0x08, 0x00, 0x00, 0x00, 0x00, 0x00
        /*0020*/ 	.byte	0x00, 0x00, 0x00, 0x00


//--------------------- .nv.info._ZN7cutlass13device_kernelINS_4gemm6kernel13GemmUniversalIN4cute5tupleIJiiiiEEENS1_10collective13CollectiveMmaINS1_34MainloopSm90TmaGmmaWarpSpecializedILi4ENS5_IJNS4_1CILi2EEENSA_ILi1EEESC_EEENS1_35KernelTmaWarpSpecializedCooperativeEEENS5_IJNSA_ILi128EEENSA_ILi96EEESG_EEENS_10bfloat16_tENS5_IJlSC_lEEESJ_SK_NS4_8TiledMMAINS4_8MMA_AtomIJNS4_4SM904GMMA27MMA_64x96x16_F32BF16BF16_SSILNSO_5MajorE0ELSQ_0ELNSO_7ScaleInE1ELSR_1EEEEEENS4_6LayoutISD_NS5_IJSC_NSA_ILi0EEESV_EEEEENS5_IJNS4_10UnderscoreESY_SY_EEEEENS4_13SM90_TMA_LOADENS4_14ComposedLayoutINS4_7SwizzleILi3ELi4ELi3EEENS4_18smem_ptr_flag_bitsILi16EEENSU_INS5_IJNSA_ILi8EEENSA_ILi64EEEEEENS5_IJS18_SC_EEEEEEEvNS4_8identityENS4_23SM90_TMA_LOAD_MULTICASTES1C_vS1D_EENS_8epilogue10collective6detail29Sm90TmaWarpSpecializedAdapterINS1H_15DefaultEpilogueISJ_SK_SK_NS1G_6thread17LinearCombinationISJ_Li1EffLNS1L_9ScaleType4KindE0ELNS_15FloatRoundStyleE2ESJ_EENS1_15EpilogueDefaultEEEEEvvEEEEvNT_6ParamsE --------------------------
	.section	.nv.info._ZN7cutlass13device_kernelINS_4gemm6kernel13GemmUniversalIN4cute5tupleIJiiiiEEENS1_10collective13CollectiveMmaINS1_34MainloopSm90TmaGmmaWarpSpecializedILi4ENS5_IJNS4_1CILi2EEENSA_ILi1EEESC_EEENS1_35KernelTmaWarpSpecializedCooperativeEEENS5_IJNSA_ILi128EEENSA_ILi96EEESG_EEENS_10bfloat16_tENS5_IJlSC_lEEESJ_SK_NS4_8TiledMMAINS4_8MMA_AtomIJNS4_4SM904GMMA27MMA_64x96x16_F32BF16BF16_SSILNSO_5MajorE0ELSQ_0ELNSO_7ScaleInE1ELSR_1EEEEEENS4_6LayoutISD_NS5_IJSC_NSA_ILi0EEESV_EEEEENS5_IJNS4_10UnderscoreESY_SY_EEEEENS4_13SM90_TMA_LOADENS4_14ComposedLayoutINS4_7SwizzleILi3ELi4ELi3EEENS4_18smem_ptr_flag_bitsILi16EEENSU_INS5_IJNSA_ILi8EEENSA_ILi64EEEEEENS5_IJS18_SC_EEEEEEEvNS4_8identityENS4_23SM90_TMA_LOAD_MULTICASTES1C_vS1D_EENS_8epilogue10collective6detail29Sm90TmaWarpSpecializedAdapterINS1H_15DefaultEpilogueISJ_SK_SK_NS1G_6thread17LinearCombinationISJ_Li1EffLNS1L_9ScaleType4KindE0ELNS_15FloatRoundStyleE2ESJ_EENS1_15EpilogueDefaultEEEEEvvEEEEvNT_6ParamsE,"",@"SHT_CUDA_INFO"
	.sectionflags	@""
	.align	4


	//----- nvinfo : EIATTR_CUDA_API_VERSION
	.align		4
        /*0000*/ 	.byte	0x04, 0x37
        /*0002*/ 	.short	(.L_21 - .L_20)
.L_20:
        /*0004*/ 	.word	0x00000082


	//----- nvinfo : EIATTR_KPARAM_INFO
	.align		4
.L_21:
        /*0008*/ 	.byte	0x04, 0x17
        /*000a*/ 	.short	(.L_23 - .L_22)
.L_22:
        /*000c*/ 	.word	0x00000000
        /*0010*/ 	.short	0x0000
        /*0012*/ 	.short	0x0070
        /*0014*/ 	.byte	0x00, 0xf0, 0x01, 0x10


	//----- nvinfo : EIATTR_SPARSE_MMA_MASK
	.align		4
.L_23:
        /*0018*/ 	.byte	0x03, 0x50
        /*001a*/ 	.short	0x0000


	//----- nvinfo : EIATTR_MAXREG_COUNT
	.align		4
        /*001c*/ 	.byte	0x03, 0x1b
        /*001e*/ 	.short	0x00a8


	//----- nvinfo : EIATTR_NUM_BARRIERS
	.align		4
        /*0020*/ 	.byte	0x02, 0x4c
        /*0022*/ 	.byte	0x01
	.zero		1


	//----- nvinfo : EIATTR_EXTERNS
	.align		4
        /*0024*/ 	.byte	0x04, 0x0f
        /*0026*/ 	.short	(.L_25 - .L_24)


	//   ....[0]....
	.align		4
.L_24:
        /*0028*/ 	.word	index@(__assertfail)


	//----- nvinfo : EIATTR_MERCURY_ISA_VERSION
	.align		4
.L_25:
        /*002c*/ 	.byte	0x03, 0x5f
        /*002e*/ 	.short	0x0101


	//----- nvinfo : EIATTR_INT_WARP_WIDE_INSTR_OFFSETS
	.align		4
        /*0030*/ 	.byte	0x04, 0x31
        /*0032*/ 	.short	(.L_27 - .L_26)


	//   ....[0]....
.L_26:
        /*0034*/ 	.word	0x00000480


	//   ....[1]....
        /*0038*/ 	.word	0x000004b0


	//   ....[2]....
        /*003c*/ 	.word	0x00000650


	//   ....[3]....
        /*0040*/ 	.word	0x00002280


	//----- nvinfo : EIATTR_COOP_GROUP_MASK_REGIDS
	.align		4
.L_27:
        /*0044*/ 	.byte	0x04, 0x29
        /*0046*/ 	.short	(.L_29 - .L_28)


	//   ....[0]....
.L_28:
        /*0048*/ 	.word	0xffffffff


	//   ....[1]....
        /*004c*/ 	.word	0xffffffff


	//   ....[2]....
        /*0050*/ 	.word	0xffffffff


	//   ....[3]....
        /*0054*/ 	.word	0xffffffff


	//   ....[4]....
        /*0058*/ 	.word	0xffffffff


	//   ....[5]....
        /*005c*/ 	.word	0xffffffff


	//----- nvinfo : EIATTR_COOP_GROUP_INSTR_OFFSETS
	.align		4
.L_29:
        /*0060*/ 	.byte	0x04, 0x28
        /*0062*/ 	.short	(.L_31 - .L_30)


	//   ....[0]....
.L_30:
        /*0064*/ 	.word	0x00000060


	//   ....[1]....
        /*0068*/ 	.word	0x00000070


	//   ....[2]....
        /*006c*/ 	.word	0x00000130


	//   ....[3]....
        /*0070*/ 	.word	0x000002d0


	//   ....[4]....
        /*0074*/ 	.word	0x00000800


	//   ....[5]....
        /*0078*/ 	.word	0x00001480


	//----- nvinfo : EIATTR_REG_RECONFIG
	.align		4
.L_31:
        /*007c*/ 	.byte	0x01, 0x54
	.zero		2


	//----- nvinfo : EIATTR_SYSCALL_OFFSETS
	.align		4
        /*0080*/ 	.byte	0x04, 0x46
        /*0082*/ 	.short	(.L_33 - .L_32)


	//   ....[0]....
.L_32:
        /*0084*/ 	.word	0x00001670


	//----- nvinfo : EIATTR_MBARRIER_INSTR_OFFSETS
	.align		4
.L_33:
        /*0088*/ 	.byte	0x04, 0x39
        /*008a*/ 	.short	(.L_35 - .L_34)


	//   ....[0]....
.L_34:
        /*008c*/ 	.word	0x00000230
        /*0090*/ 	.word	0x000000ff
        /*0094*/ 	.word	0x00000000
        /*0098*/ 	.short	0x0100
        /*009a*/ 	.byte	0x08
	.zero		1


	//   ....[1]....
        /*009c*/ 	.word	0x00000240
        /*00a0*/ 	.word	0x000000ff
        /*00a4*/ 	.word	0x00000020
        /*00a8*/ 	.short	0x0100
        /*00aa*/ 	.byte	0x08
	.zero		1


	//   ....[2]....
        /*00ac*/ 	.word	0x00000250
        /*00b0*/ 	.word	0x000000ff
        /*00b4*/ 	.word	0x00000008
        /*00b8*/ 	.short	0x0100
        /*00ba*/ 	.byte	0x08
	.zero		1


	//   ....[3]....
        /*00bc*/ 	.word	0x00000260
        /*00c0*/ 	.word	0x000000ff
        /*00c4*/ 	.word	0x00000028
        /*00c8*/ 	.short	0x0100
        /*00ca*/ 	.byte	0x08
	.zero		1


	//   ....[4]....
        /*00cc*/ 	.word	0x00000270
        /*00d0*/ 	.word	0x000000ff
        /*00d4*/ 	.word	0x00000010
        /*00d8*/ 	.short	0x0100
        /*00da*/ 	.byte	0x08
	.zero		1


	//   ....[5]....
        /*00dc*/ 	.word	0x00000280
        /*00e0*/ 	.word	0x000000ff
        /*00e4*/ 	.word	0x00000030
        /*00e8*/ 	.short	0x0100
        /*00ea*/ 	.byte	0x08
	.zero		1


	//   ....[6]....
        /*00ec*/ 	.word	0x00000290
        /*00f0*/ 	.word	0x000000ff
        /*00f4*/ 	.word	0x00000018
        /*00f8*/ 	.short	0x0100
        /*00fa*/ 	.byte	0x08
	.zero		1


	//   ....[7]....
        /*00fc*/ 	.word	0x000002a0
        /*0100*/ 	.word	0x000000ff
        /*0104*/ 	.word	0x00000038
        /*0108*/ 	.short	0x0100
        /*010a*/ 	.byte	0x08
	.zero		1


	//   ....[8]....
        /*010c*/ 	.word	0x000006e0
        /*0110*/ 	.word	0x000000ff
        /*0114*/ 	.word	0x00000050
        /*0118*/ 	.short	0x0100
        /*011a*/ 	.byte	0x06
	.zero		1


	//   ....[9]....
        /*011c*/ 	.word	0x00000780
        /*0120*/ 	.word	0x000000ff
        /*0124*/ 	.word	0x00000058
        /*0128*/ 	.short	0x0100
        /*012a*/ 	.byte	0x06
	.zero		1


	//   ....[10]....
        /*012c*/ 	.word	0x00001730
        /*0130*/ 	.word	0x00000003
        /*0134*/ 	.word	0x00000000
        /*0138*/ 	.short	0x010a
        /*013a*/ 	.byte	0x3f
	.zero		1


	//   ....[11]....
        /*013c*/ 	.word	0x00001790
        /*0140*/ 	.word	0x00000003
        /*0144*/ 	.word	0x00000000
        /*0148*/ 	.short	0x010a
        /*014a*/ 	.byte	0x3f
	.zero		1


	//   ....[12]....
        /*014c*/ 	.word	0x00001cd0
        /*0150*/ 	.word	0x00000005
        /*0154*/ 	.word	0x00000000
        /*0158*/ 	.short	0x010a
        /*015a*/ 	.byte	0x3f
	.zero		1


	//   ....[13]....
        /*015c*/ 	.word	0x00001d10
        /*0160*/ 	.word	0x00000005
        /*0164*/ 	.word	0x00000000
        /*0168*/ 	.short	0x010a
        /*016a*/ 	.byte	0x3f
	.zero		1


	//   ....[14]....
        /*016c*/ 	.word	0x00002130
        /*0170*/ 	.word	0x00000004
        /*0174*/ 	.word	0x00000000
        /*0178*/ 	.short	0x0101
        /*017a*/ 	.byte	0x3f
	.zero		1


	//   ....[15]....
        /*017c*/ 	.word	0x000022f0
        /*0180*/ 	.word	0x00000000
        /*0184*/ 	.word	0x00000000
        /*0188*/ 	.short	0x0101
        /*018a*/ 	.byte	0x3f
	.zero		1


	//   ....[16]....
        /*018c*/ 	.word	0x000064f0
        /*0190*/ 	.word	0x00000015
        /*0194*/ 	.word	0x00000020
        /*0198*/ 	.short	0x010a
        /*019a*/ 	.byte	0x3f
	.zero		1


	//   ....[17]....
        /*019c*/ 	.word	0x00006980
        /*01a0*/ 	.word	0x00000005
        /*01a4*/ 	.word	0x00000058
        /*01a8*/ 	.short	0x0101
        /*01aa*/ 	.byte	0x3f
	.zero		1


	//   ....[18]....
        /*01ac*/ 	.word	0x00007090
        /*01b0*/ 	.word	0x00000007
        /*01b4*/ 	.word	0x00000000
        /*01b8*/ 	.short	0x010a
        /*01ba*/ 	.byte	0x3f
	.zero		1


	//   ....[19]....
        /*01bc*/ 	.word	0x00007110
        /*01c0*/ 	.word	0x00000006
        /*01c4*/ 	.word	0x00000000
        /*01c8*/ 	.short	0x010a
        /*01ca*/ 	.byte	0x3f
	.zero		1


	//   ....[20]....
        /*01cc*/ 	.word	0x000071a0
        /*01d0*/ 	.word	0x00000007
        /*01d4*/ 	.word	0x00000000
        /*01d8*/ 	.short	0x010a
        /*01da*/ 	.byte	0x3f
	.zero		1


	//   ....[21]....
        /*01dc*/ 	.word	0x00007230
        /*01e0*/ 	.word	0x00000005
        /*01e4*/ 	.word	0x00000000
        /*01e8*/ 	.short	0x010a
        /*01ea*/ 	.byte	0x3f
	.zero		1


	//   ....[22]....
        /*01ec*/ 	.word	0x00007290
        /*01f0*/ 	.word	0x00000003
        /*01f4*/ 	.word	0x00000000
        /*01f8*/ 	.short	0x010a
        /*01fa*/ 	.byte	0x3f
	.zero		1


	//   ....[23]....
        /*01fc*/ 	.word	0x000072e0
        /*0200*/ 	.word	0x00000005
        /*0204*/ 	.word	0x00000000
        /*0208*/ 	.short	0x010a
        /*020a*/ 	.byte	0x3f
	.zero		1


	//   ....[24]....
        /*020c*/ 	.word	0x000073b0
        /*0210*/ 	.word	0x00000015
        /*0214*/ 	.word	0x00000020
        /*0218*/ 	.short	0x010a
        /*021a*/ 	.byte	0x3f
	.zero		1


	//   ....[25]....
        /*021c*/ 	.word	0x00007480
        /*0220*/ 	.word	0x00000007
        /*0224*/ 	.word	0x00000000
        /*0228*/ 	.short	0x010a
        /*022a*/ 	.byte	0x3f
	.zero		1


	//   ....[26]....
        /*022c*/ 	.word	0x000074d0
        /*0230*/ 	.word	0x00000006
        /*0234*/ 	.word	0x00000000
        /*0238*/ 	.short	0x010a
        /*023a*/ 	.byte	0x3f
	.zero		1


	//   ....[27]....
        /*023c*/ 	.word	0x00007520
        /*0240*/ 	.word	0x00000007
        /*0244*/ 	.word	0x00000000
        /*0248*/ 	.short	0x010a
        /*024a*/ 	.byte	0x3f
	.zero		1


	//----- nvinfo : EIATTR_NUM_MBARRIERS
	.align		4
.L_35:
        /*024c*/ 	.byte	0x03, 0x38
        /*024e*/ 	.short	0x000a


	//----- nvinfo : EIATTR_EXIT_INSTR_OFFSETS
	.align		4
        /*0250*/ 	.byte	0x04, 0x1c
        /*0252*/ 	.short	(.L_37 - .L_36)


	//   ....[0]....
.L_36:
        /*0254*/ 	.word	0x000009d0


	//   ....[1]....
        /*0258*/ 	.word	0x000011e0


	//   ....[2]....
        /*025c*/ 	.word	0x00005c90


	//   ....[3]....
        /*0260*/ 	.word	0x000061f0


	//   ....[4]....
        /*0264*/ 	.word	0x00007280


	//----- nvinfo : EIATTR_MAX_THREADS
	.align		4
.L_37:
        /*0268*/ 	.byte	0x04, 0x05
        /*026a*/ 	.short	(.L_39 - .L_38)
.L_38:
        /*026c*/ 	.word	0x00000180
        /*0270*/ 	.word	0x00000001
        /*0274*/ 	.word	0x00000001


	//----- nvinfo : EIATTR_CRS_STACK_SIZE
	.align		4
.L_39:
        /*0278*/ 	.byte	0x04, 0x1e
        /*027a*/ 	.short	(.L_41 - .L_40)
.L_40:
        /*027c*/ 	.word	0x00000000


	//----- nvinfo : EIATTR_CBANK_PARAM_SIZE
	.align		4
.L_41:
        /*0280*/ 	.byte	0x03, 0x19
        /*0282*/ 	.short	0x0470


	//----- nvinfo : EIATTR_PARAM_CBANK
	.align		4
        /*0284*/ 	.byte	0x04, 0x0a
        /*0286*/ 	.short	(.L_43 - .L_42)
	.align		4
.L_42:
        /*0288*/ 	.word	index@(.nv.constant0._ZN7cutlass13device_kernelINS_4gemm6kernel13GemmUniversalIN4cute5tupleIJiiiiEEENS1_10collective13CollectiveMmaINS1_34MainloopSm90TmaGmmaWarpSpecializedILi4ENS5_IJNS4_1CILi2EEENSA_ILi1EEESC_EEENS1_35KernelTmaWarpSpecializedCooperativeEEENS5_IJNSA_ILi128EEENSA_ILi96EEESG_EEENS_10bfloat16_tENS5_IJlSC_lEEESJ_SK_NS4_8TiledMMAINS4_8MMA_AtomIJNS4_4SM904GMMA27MMA_64x96x16_F32BF16BF16_SSILNSO_5MajorE0ELSQ_0ELNSO_7ScaleInE1ELSR_1EEEEEENS4_6LayoutISD_NS5_IJSC_NSA_ILi0EEESV_EEEEENS5_IJNS4_10UnderscoreESY_SY_EEEEENS4_13SM90_TMA_LOADENS4_14ComposedLayoutINS4_7SwizzleILi3ELi4ELi3EEENS4_18smem_ptr_flag_bitsILi16EEENSU_INS5_IJNSA_ILi8EEENSA_ILi64EEEEEENS5_IJS18_SC_EEEEEEEvNS4_8identityENS4_23SM90_TMA_LOAD_MULTICASTES1C_vS1D_EENS_8epilogue10collective6detail29Sm90TmaWarpSpecializedAdapterINS1H_15DefaultEpilogueISJ_SK_SK_NS1G_6thread17LinearCombinationISJ_Li1EffLNS1L_9ScaleType4KindE0ELNS_15FloatRoundStyleE2ESJ_EENS1_15EpilogueDefaultEEEEEvvEEEEvNT_6ParamsE)
        /*028c*/ 	.short	0x0210
        /*028e*/ 	.short	0x0470


	//----- nvinfo : EIATTR_SW_WAR
	.align		4
.L_43:
        /*0290*/ 	.byte	0x04, 0x36
        /*0292*/ 	.short	(.L_45 - .L_44)
.L_44:
        /*0294*/ 	.word	0x00000008
.L_45:


//--------------------- .nv.callgraph             --------------------------
	.section	.nv.callgraph,"",@"SHT_CUDA_CALLGRAPH"
	.align	4
	.sectionentsize	8
	.align		4
        /*0000*/ 	.word	0x00000000
	.align		4
        /*0004*/ 	.word	0xffffffff
	.align		4
        /*0008*/ 	.word	index@(_ZN7cutlass13device_kernelINS_4gemm6kernel13GemmUniversalIN4cute5tupleIJiiiiEEENS1_10collective13CollectiveMmaINS1_34MainloopSm90TmaGmmaWarpSpecializedILi4ENS5_IJNS4_1CILi2EEENSA_ILi1EEESC_EEENS1_35KernelTmaWarpSpecializedCooperativeEEENS5_IJNSA_ILi128EEENSA_ILi96EEESG_EEENS_10bfloat16_tENS5_IJlSC_lEEESJ_SK_NS4_8TiledMMAINS4_8MMA_AtomIJNS4_4SM904GMMA27MMA_64x96x16_F32BF16BF16_SSILNSO_5MajorE0ELSQ_0ELNSO_7ScaleInE1ELSR_1EEEEEENS4_6LayoutISD_NS5_IJSC_NSA_ILi0EEESV_EEEEENS5_IJNS4_10UnderscoreESY_SY_EEEEENS4_13SM90_TMA_LOADENS4_14ComposedLayoutINS4_7SwizzleILi3ELi4ELi3EEENS4_18smem_ptr_flag_bitsILi16EEENSU_INS5_IJNSA_ILi8EEENSA_ILi64EEEEEENS5_IJS18_SC_EEEEEEEvNS4_8identityENS4_23SM90_TMA_LOAD_MULTICASTES1C_vS1D_EENS_8epilogue10collective6detail29Sm90TmaWarpSpecializedAdapterINS1H_15DefaultEpilogueISJ_SK_SK_NS1G_6thread17LinearCombinationISJ_Li1EffLNS1L_9ScaleType4KindE0ELNS_15FloatRoundStyleE2ESJ_EENS1_15EpilogueDefaultEEEEEvvEEEEvNT_6ParamsE)
	.align		4
        /*000c*/ 	.word	index@(__assertfail)
	.align		4
        /*0010*/ 	.word	0x00000000
	.align		4
        /*0014*/ 	.word	0xfffffffe
	.align		4
        /*0018*/ 	.word	0x00000000
	.align		4
        /*001c*/ 	.word	0xfffffffd
	.align		4
        /*0020*/ 	.word	0x00000000
	.align		4
        /*0024*/ 	.word	0xfffffffc


//--------------------- .nv.constant4             --------------------------
	.section	.nv.constant4,"a",@progbits
	.align	8
	.align		8
.nv.constant4:
        /*0000*/ 	.dword	__assertfail
	.align		8
        /*0008*/ 	.dword	__unnamed_1
	.align		8
        /*0010*/ 	.dword	_ZN40_INTERNAL_32ea19a4_4_k_cu_c7d9fb8c_148434cuda3std3__45__cpo5beginE
	.align		8
        /*0018*/ 	.dword	_ZN40_INTERNAL_32ea19a4_4_k_cu_c7d9fb8c_148434cuda3std3__45__cpo3endE
	.align		8
        /*0020*/ 	.dword	_ZN40_INTERNAL_32ea19a4_4_k_cu_c7d9fb8c_148434cuda3std3__45__cpo6cbeginE
	.align		8
        /*0028*/ 	.dword	_ZN40_INTERNAL_32ea19a4_4_k_cu_c7d9fb8c_148434cuda3std3__45__cpo4cendE
	.align		8
        /*0030*/ 	.dword	_ZN40_INTERNAL_32ea19a4_4_k_cu_c7d9fb8c_148434cuda3std3__442_GLOBAL__N__32ea19a4_4_k_cu_c7d9fb8c_148436ignoreE
	.align		8
        /*0038*/ 	.dword	_ZN40_INTERNAL_32ea19a4_4_k_cu_c7d9fb8c_148434cuda3std3__419piecewise_constructE
	.align		8
        /*0040*/ 	.dword	_ZN40_INTERNAL_32ea19a4_4_k_cu_c7d9fb8c_148434cuda3std3__48in_placeE
	.align		8
        /*0048*/ 	.dword	_ZN40_INTERNAL_32ea19a4_4_k_cu_c7d9fb8c_148434cuda3std6ranges3__45__cpo4swapE
	.align		8
        /*0050*/ 	.dword	_ZN40_INTERNAL_32ea19a4_4_k_cu_c7d9fb8c_148434cuda3std6ranges3__45__cpo9iter_moveE
	.align		8
        /*0058*/ 	.dword	_ZN40_INTERNAL_32ea19a4_4_k_cu_c7d9fb8c_148434cute7productE
	.align		8
        /*0060*/ 	.dword	_ZN40_INTERNAL_32ea19a4_4_k_cu_c7d9fb8c_148434cute1_E
	.align		8
        /*0068*/ 	.dword	$str$22
	.align		8
        /*0070*/ 	.dword	$str$23


//--------------------- .text._ZN7cutlass13device_kernelINS_4gemm6kernel13GemmUniversalIN4cute5tupleIJiiiiEEENS1_10collective13CollectiveMmaINS1_34MainloopSm90TmaGmmaWarpSpecializedILi4ENS5_IJNS4_1CILi2EEENSA_ILi1EEESC_EEENS1_35KernelTmaWarpSpecializedCooperativeEEENS5_IJNSA_ILi128EEENSA_ILi96EEESG_EEENS_10bfloat16_tENS5_IJlSC_lEEESJ_SK_NS4_8TiledMMAINS4_8MMA_AtomIJNS4_4SM904GMMA27MMA_64x96x16_F32BF16BF16_SSILNSO_5MajorE0ELSQ_0ELNSO_7ScaleInE1ELSR_1EEEEEENS4_6LayoutISD_NS5_IJSC_NSA_ILi0EEESV_EEEEENS5_IJNS4_10UnderscoreESY_SY_EEEEENS4_13SM90_TMA_LOADENS4_14ComposedLayoutINS4_7SwizzleILi3ELi4ELi3EEENS4_18smem_ptr_flag_bitsILi16EEENSU_INS5_IJNSA_ILi8EEENSA_ILi64EEEEEENS5_IJS18_SC_EEEEEEEvNS4_8identityENS4_23SM90_TMA_LOAD_MULTICASTES1C_vS1D_EENS_8epilogue10collective6detail29Sm90TmaWarpSpecializedAdapterINS1H_15DefaultEpilogueISJ_SK_SK_NS1G_6thread17LinearCombinationISJ_Li1EffLNS1L_9ScaleType4KindE0ELNS_15FloatRoundStyleE2ESJ_EENS1_15EpilogueDefaultEEEEEvvEEEEvNT_6ParamsE --------------------------
	.section	.text._ZN7cutlass13device_kernelINS_4gemm6kernel13GemmUniversalIN4cute5tupleIJiiiiEEENS1_10collective13CollectiveMmaINS1_34MainloopSm90TmaGmmaWarpSpecializedILi4ENS5_IJNS4_1CILi2EEENSA_ILi1EEESC_EEENS1_35KernelTmaWarpSpecializedCooperativeEEENS5_IJNSA_ILi128EEENSA_ILi96EEESG_EEENS_10bfloat16_tENS5_IJlSC_lEEESJ_SK_NS4_8TiledMMAINS4_8MMA_AtomIJNS4_4SM904GMMA27MMA_64x96x16_F32BF16BF16_SSILNSO_5MajorE0ELSQ_0ELNSO_7ScaleInE1ELSR_1EEEEEENS4_6LayoutISD_NS5_IJSC_NSA_ILi0EEESV_EEEEENS5_IJNS4_10UnderscoreESY_SY_EEEEENS4_13SM90_TMA_LOADENS4_14ComposedLayoutINS4_7SwizzleILi3ELi4ELi3EEENS4_18smem_ptr_flag_bitsILi16EEENSU_INS5_IJNSA_ILi8EEENSA_ILi64EEEEEENS5_IJS18_SC_EEEEEEEvNS4_8identityENS4_23SM90_TMA_LOAD_MULTICASTES1C_vS1D_EENS_8epilogue10collective6detail29Sm90TmaWarpSpecializedAdapterINS1H_15DefaultEpilogueISJ_SK_SK_NS1G_6thread17LinearCombinationISJ_Li1EffLNS1L_9ScaleType4KindE0ELNS_15FloatRoundStyleE2ESJ_EENS1_15EpilogueDefaultEEEEEvvEEEEvNT_6ParamsE,"ax",@progbits
	.align	128
.text._ZN7cutlass13device_kernelINS_4gemm6kernel13GemmUniversalIN4cute5tupleIJiiiiEEENS1_10collective13CollectiveMmaINS1_34MainloopSm90TmaGmmaWarpSpecializedILi4ENS5_IJNS4_1CILi2EEENSA_ILi1EEESC_EEENS1_35KernelTmaWarpSpecializedCooperativeEEENS5_IJNSA_ILi128EEENSA_ILi96EEESG_EEENS_10bfloat16_tENS5_IJlSC_lEEESJ_SK_NS4_8TiledMMAINS4_8MMA_AtomIJNS4_4SM904GMMA27MMA_64x96x16_F32BF16BF16_SSILNSO_5MajorE0ELSQ_0ELNSO_7ScaleInE1ELSR_1EEEEEENS4_6LayoutISD_NS5_IJSC_NSA_ILi0EEESV_EEEEENS5_IJNS4_10UnderscoreESY_SY_EEEEENS4_13SM90_TMA_LOADENS4_14ComposedLayoutINS4_7SwizzleILi3ELi4ELi3EEENS4_18smem_ptr_flag_bitsILi16EEENSU_INS5_IJNSA_ILi8EEENSA_ILi64EEEEEENS5_IJS18_SC_EEEEEEEvNS4_8identityENS4_23SM90_TMA_LOAD_MULTICASTES1C_vS1D_EENS_8epilogue10collective6detail29Sm90TmaWarpSpecializedAdapterINS1H_15DefaultEpilogueISJ_SK_SK_NS1G_6thread17LinearCombinationISJ_Li1EffLNS1L_9ScaleType4KindE0ELNS_15FloatRoundStyleE2ESJ_EENS1_15EpilogueDefaultEEEEEvvEEEEvNT_6ParamsE:
        .type           _ZN7cutlass13device_kernelINS_4gemm6kernel13GemmUniversalIN4cute5tupleIJiiiiEEENS1_10collective13CollectiveMmaINS1_34MainloopSm90TmaGmmaWarpSpecializedILi4ENS5_IJNS4_1CILi2EEENSA_ILi1EEESC_EEENS1_35KernelTmaWarpSpecializedCooperativeEEENS5_IJNSA_ILi128EEENSA_ILi96EEESG_EEENS_10bfloat16_tENS5_IJlSC_lEEESJ_SK_NS4_8TiledMMAINS4_8MMA_AtomIJNS4_4SM904GMMA27MMA_64x96x16_F32BF16BF16_SSILNSO_5MajorE0ELSQ_0ELNSO_7ScaleInE1ELSR_1EEEEEENS4_6LayoutISD_NS5_IJSC_NSA_ILi0EEESV_EEEEENS5_IJNS4_10UnderscoreESY_SY_EEEEENS4_13SM90_TMA_LOADENS4_14ComposedLayoutINS4_7SwizzleILi3ELi4ELi3EEENS4_18smem_ptr_flag_bitsILi16EEENSU_INS5_IJNSA_ILi8EEENSA_ILi64EEEEEENS5_IJS18_SC_EEEEEEEvNS4_8identityENS4_23SM90_TMA_LOAD_MULTICASTES1C_vS1D_EENS_8epilogue10collective6detail29Sm90TmaWarpSpecializedAdapterINS1H_15DefaultEpilogueISJ_SK_SK_NS1G_6thread17LinearCombinationISJ_Li1EffLNS1L_9ScaleType4KindE0ELNS_15FloatRoundStyleE2ESJ_EENS1_15EpilogueDefaultEEEEEvvEEEEvNT_6ParamsE,@function
        .size           _ZN7cutlass13device_kernelINS_4gemm6kernel13GemmUniversalIN4cute5tupleIJiiiiEEENS1_10collective13CollectiveMmaINS1_34MainloopSm90TmaGmmaWarpSpecializedILi4ENS5_IJNS4_1CILi2EEENSA_ILi1EEESC_EEENS1_35KernelTmaWarpSpecializedCooperativeEEENS5_IJNSA_ILi128EEENSA_ILi96EEESG_EEENS_10bfloat16_tENS5_IJlSC_lEEESJ_SK_NS4_8TiledMMAINS4_8MMA_AtomIJNS4_4SM904GMMA27MMA_64x96x16_F32BF16BF16_SSILNSO_5MajorE0ELSQ_0ELNSO_7ScaleInE1ELSR_1EEEEEENS4_6LayoutISD_NS5_IJSC_NSA_ILi0EEESV_EEEEENS5_IJNS4_10UnderscoreESY_SY_EEEEENS4_13SM90_TMA_LOADENS4_14ComposedLayoutINS4_7SwizzleILi3ELi4ELi3EEENS4_18smem_ptr_flag_bitsILi16EEENSU_INS5_IJNSA_ILi8EEENSA_ILi64EEEEEENS5_IJS18_SC_EEEEEEEvNS4_8identityENS4_23SM90_TMA_LOAD_MULTICASTES1C_vS1D_EENS_8epilogue10collective6detail29Sm90TmaWarpSpecializedAdapterINS1H_15DefaultEpilogueISJ_SK_SK_NS1G_6thread17LinearCombinationISJ_Li1EffLNS1L_9ScaleType4KindE0ELNS_15FloatRoundStyleE2ESJ_EENS1_15EpilogueDefaultEEEEEvvEEEEvNT_6ParamsE,(.L_x_165 - _ZN7cutlass13device_kernelINS_4gemm6kernel13GemmUniversalIN4cute5tupleIJiiiiEEENS1_10collective13CollectiveMmaINS1_34MainloopSm90TmaGmmaWarpSpecializedILi4ENS5_IJNS4_1CILi2EEENSA_ILi1EEESC_EEENS1_35KernelTmaWarpSpecializedCooperativeEEENS5_IJNSA_ILi128EEENSA_ILi96EEESG_EEENS_10bfloat16_tENS5_IJlSC_lEEESJ_SK_NS4_8TiledMMAINS4_8MMA_AtomIJNS4_4SM904GMMA27MMA_64x96x16_F32BF16BF16_SSILNSO_5MajorE0ELSQ_0ELNSO_7ScaleInE1ELSR_1EEEEEENS4_6LayoutISD_NS5_IJSC_NSA_ILi0EEESV_EEEEENS5_IJNS4_10UnderscoreESY_SY_EEEEENS4_13SM90_TMA_LOADENS4_14ComposedLayoutINS4_7SwizzleILi3ELi4ELi3EEENS4_18smem_ptr_flag_bitsILi16EEENSU_INS5_IJNSA_ILi8EEENSA_ILi64EEEEEENS5_IJS18_SC_EEEEEEEvNS4_8identityENS4_23SM90_TMA_LOAD_MULTICASTES1C_vS1D_EENS_8epilogue10collective6detail29Sm90TmaWarpSpecializedAdapterINS1H_15DefaultEpilogueISJ_SK_SK_NS1G_6thread17LinearCombinationISJ_Li1EffLNS1L_9ScaleType4KindE0ELNS_15FloatRoundStyleE2ESJ_EENS1_15EpilogueDefaultEEEEEvvEEEEvNT_6ParamsE)
        .other          _ZN7cutlass13device_kernelINS_4gemm6kernel13GemmUniversalIN4cute5tupleIJiiiiEEENS1_10collective13CollectiveMmaINS1_34MainloopSm90TmaGmmaWarpSpecializedILi4ENS5_IJNS4_1CILi2EEENSA_ILi1EEESC_EEENS1_35KernelTmaWarpSpecializedCooperativeEEENS5_IJNSA_ILi128EEENSA_ILi96EEESG_EEENS_10bfloat16_tENS5_IJlSC_lEEESJ_SK_NS4_8TiledMMAINS4_8MMA_AtomIJNS4_4SM904GMMA27MMA_64x96x16_F32BF16BF16_SSILNSO_5MajorE0ELSQ_0ELNSO_7ScaleInE1ELSR_1EEEEEENS4_6LayoutISD_NS5_IJSC_NSA_ILi0EEESV_EEEEENS5_IJNS4_10UnderscoreESY_SY_EEEEENS4_13SM90_TMA_LOADENS4_14ComposedLayoutINS4_7SwizzleILi3ELi4ELi3EEENS4_18smem_ptr_flag_bitsILi16EEENSU_INS5_IJNSA_ILi8EEENSA_ILi64EEEEEENS5_IJS18_SC_EEEEEEEvNS4_8identityENS4_23SM90_TMA_LOAD_MULTICASTES1C_vS1D_EENS_8epilogue10collective6detail29Sm90TmaWarpSpecializedAdapterINS1H_15DefaultEpilogueISJ_SK_SK_NS1G_6thread17LinearCombinationISJ_Li1EffLNS1L_9ScaleType4KindE0ELNS_15FloatRoundStyleE2ESJ_EENS1_15EpilogueDefaultEEEEEvvEEEEvNT_6ParamsE,@"STO_CUDA_ENTRY STV_DEFAULT"
_ZN7cutlass13device_kernelINS_4gemm6kernel13GemmUniversalIN4cute5tupleIJiiiiEEENS1_10collective13CollectiveMmaINS1_34MainloopSm90TmaGmmaWarpSpecializedILi4ENS5_IJNS4_1CILi2EEENSA_ILi1EEESC_EEENS1_35KernelTmaWarpSpecializedCooperativeEEENS5_IJNSA_ILi128EEENSA_ILi96EEESG_EEENS_10bfloat16_tENS5_IJlSC_lEEESJ_SK_NS4_8TiledMMAINS4_8MMA_AtomIJNS4_4SM904GMMA27MMA_64x96x16_F32BF16BF16_SSILNSO_5MajorE0ELSQ_0ELNSO_7ScaleInE1ELSR_1EEEEEENS4_6LayoutISD_NS5_IJSC_NSA_ILi0EEESV_EEEEENS5_IJNS4_10UnderscoreESY_SY_EEEEENS4_13SM90_TMA_LOADENS4_14ComposedLayoutINS4_7SwizzleILi3ELi4ELi3EEENS4_18smem_ptr_flag_bitsILi16EEENSU_INS5_IJNSA_ILi8EEENSA_ILi64EEEEEENS5_IJS18_SC_EEEEEEEvNS4_8identityENS4_23SM90_TMA_LOAD_MULTICASTES1C_vS1D_EENS_8epilogue10collective6detail29Sm90TmaWarpSpecializedAdapterINS1H_15DefaultEpilogueISJ_SK_SK_NS1G_6thread17LinearCombinationISJ_Li1EffLNS1L_9ScaleType4KindE0ELNS_15FloatRoundStyleE2ESJ_EENS1_15EpilogueDefaultEEEEEvvEEEEvNT_6ParamsE:
[----:B------:R-:W0:Y:S01]  /*0000*/  LDC R1, c[0x0][0x28] ;  /* 0x00000a00ff017b82 */ /* 0x000e220000000800 */
[----:B------:R-:W1:Y:S01]  /*0010*/  S2R R79, SR_TID.X ;  /* 0x00000000004f7919 */ /* 0x000e620000002100 */
[----:B------:R-:W-:Y:S01]  /*0020*/  ELECT P0, URZ, PT ;  /* 0x00000000003f782f */ /* 0x000fe20003800000 */
[----:B------:R-:W-:Y:S01]  /*0030*/  BSSY B0, `(.L_x_0) ;  /* 0x000000f000007945 */ /* 0x000fe20003800000 */
[--C-:B-1----:R-:W-:Y:S02]  /*0040*/  SHF.R.U32.HI R0, RZ, 0x5, R79.reuse ;  /* 0x00000005ff007819 */ /* 0x102fe4000001164f */
[----:B------:R-:W-:-:S03]  /*0050*/  SHF.R.U32.HI R7, RZ, 0x7, R79 ;  /* 0x00000007ff077819 */ /* 0x000fc6000001164f */
[----:B------:R-:W1:Y:S04]  /*0060*/  SHFL.IDX PT, R3, R0, RZ, 0x1f ;  /* 0x00001fff00037589 */ /* 0x000e6800000e0000 */
[----:B------:R2:W3:Y:S01]  /*0070*/  SHFL.IDX PT, R2, R7, RZ, 0x1f ;  /* 0x00001fff07027589 */ /* 0x0004e200000e0000 */
[----:B-1----:R-:W-:-:S13]  /*0080*/  ISETP.NE.OR P0, PT, R3, RZ, !P0 ;  /* 0x000000ff0300720c */ /* 0x002fda0004705670 */
[----:B0-23--:R-:W-:Y:S05]  /*0090*/  @P0 BRA `(.L_x_1) ;  /* 0x0000000000200947 */ /* 0x00dfea0003800000 */
[----:B------:R-:W-:Y:S02]  /*00a0*/  ULDC.64 UR4, c[0x0][0x198] ;  /* 0x0000660000047ab9 */ /* 0x000fe40000000a00 */
[----:B------:R-:W-:Y:S02]  /*00b0*/  UIADD3 UR6, UP0, UR4, 0xf0, URZ ;  /* 0x000000f004067890 */ /* 0x000fe4000ff1e03f */
[----:B------:R-:W-:Y:S02]  /*00c0*/  UIADD3 UR4, UP1, UR4, 0x1f0, URZ ;  /* 0x000001f004047890 */ /* 0x000fe4000ff3e03f */
[----:B------:R-:W-:Y:S02]  /*00d0*/  UIADD3.X UR7, URZ, UR5, URZ, UP0, !UPT ;  /* 0x000000053f077290 */ /* 0x000fe400087fe43f */
[----:B------:R-:W-:-:S07]  /*00e0*/  UIADD3.X UR5, URZ, UR5, URZ, UP1, !UPT ;  /* 0x000000053f057290 */ /* 0x000fce0008ffe43f */
[----:B------:R0:W-:Y:S02]  /*00f0*/  UTMACCTL.PF [UR6] ;  /* 0x00000000060079b9 */ /* 0x0001e40008040000 */
[----:B------:R0:W-:Y:S02]  /*0100*/  UTMACCTL.PF [UR4] ;  /* 0x00000000040079b9 */ /* 0x0001e40008040000 */
[----:B0-----:R-:W-:Y:S01]  /*0110*/  NOP ;  /* 0x0000000000007918 */ /* 0x001fe20000000000 */
.L_x_1:
[----:B------:R-:W-:Y:S05]  /*0120*/  BSYNC B0 ;  /* 0x0000000000007941 */ /* 0x000fea0003800000 */
.L_x_0:
[----:B------:R-:W0:Y:S02]  /*0130*/  SHFL.IDX PT, R5, R0, RZ, 0x1f ;  /* 0x00001fff00057589 */ /* 0x000e2400000e0000 */
[----:B0-----:R-:W-:-:S13]  /*0140*/  ISETP.NE.AND P0, PT, R5, RZ, PT ;  /* 0x000000ff0500720c */ /* 0x001fda0003f05270 */
[----:B------:R-:W-:Y:S05]  /*0150*/  @P0 BRA `(.L_x_2) ;  /* 0x0000000000580947 */ /* 0x000fea0003800000 */
[----:B------:R-:W0:Y:S01]  /*0160*/  S2UR UR8, SR_CgaCtaId ;  /* 0x00000000000879c3 */ /* 0x000e220000008800 */
[----:B------:R-:W-:Y:S01]  /*0170*/  UMOV UR4, 0x400 ;  /* 0x0000040000047882 */ /* 0x000fe20000000000 */
[----:B------:R-:W-:Y:S01]  /*0180*/  UMOV UR5, 0x1 ;  /* 0x0000000100057882 */ /* 0x000fe20000000000 */
[----:B------:R-:W-:Y:S01]  /*0190*/  UMOV UR6, 0x4 ;  /* 0x0000000400067882 */ /* 0x000fe20000000000 */
[----:B------:R-:W-:Y:S01]  /*01a0*/  ELECT P0, URZ, PT ;  /* 0x00000000003f782f */ /* 0x000fe20003800000 */
[----:B------:R-:W-:-:S04]  /*01b0*/  UIADD3 UR6, -UR6, 0x100000, URZ ;  /* 0x0010000006067890 */ /* 0x000fc8000fffe13f */
[----:B------:R-:W-:Y:S02]  /*01c0*/  USHF.L.U32 UR7, UR6, 0xb, URZ ;  /* 0x0000000b06077899 */ /* 0x000fe4000800063f */
[----:B------:R-:W-:Y:S02]  /*01d0*/  USHF.L.U32 UR6, UR6, 0x1, URZ ;  /* 0x0000000106067899 */ /* 0x000fe4000800063f */
[----:B0-----:R-:W-:Y:S02]  /*01e0*/  ULEA UR8, UR8, UR4, 0x18 ;  /* 0x0000000408087291 */ /* 0x001fe4000f8ec03f */
[----:B------:R-:W-:-:S04]  /*01f0*/  UIADD3 UR4, -UR5, 0x100000, URZ ;  /* 0x0010000005047890 */ /* 0x000fc8000fffe13f */
[----:B------:R-:W-:Y:S02]  /*0200*/  USHF.L.U32 UR5, UR4, 0xb, URZ ;  /* 0x0000000b04057899 */ /* 0x000fe4000800063f */
[----:B------:R-:W-:Y:S01]  /*0210*/  USHF.L.U32 UR4, UR4, 0x1, URZ ;  /* 0x0000000104047899 */ /* 0x000fe2000800063f */
[----:B------:R-:W0:Y:S11]  /*0220*/  FENCE.VIEW.ASYNC.S ;  /* 0x00000000000073c6 */ /* 0x000e360000000000 */
[----:B0-----:R0:W1:Y:S01]  /*0230*/  SYNCS.EXCH.64 URZ, [UR8], UR4 ;  /* 0x00000004083f75b2 */ /* 0x0010620008000100 */
[----:B------:R0:W2:Y:S01]  /*0240*/  SYNCS.EXCH.64 URZ, [UR8+0x20], UR6 ;  /* 0x00002006083f75b2 */ /* 0x0000a20008000100 */
[----:B------:R0:W3:Y:S01]  /*0250*/  SYNCS.EXCH.64 URZ, [UR8+0x8], UR4 ;  /* 0x00000804083f75b2 */ /* 0x0000e20008000100 */
[----:B------:R0:W4:Y:S01]  /*0260*/  SYNCS.EXCH.64 URZ, [UR8+0x28], UR6 ;  /* 0x00002806083f75b2 */ /* 0x0001220008000100 */
[----:B------:R0:W0:Y:S01]  /*0270*/  SYNCS.EXCH.64 URZ, [UR8+0x10], UR4 ;  /* 0x00001004083f75b2 */ /* 0x0000220008000100 */
[----:B------:R0:W0:Y:S01]  /*0280*/  SYNCS.EXCH.64 URZ, [UR8+0x30], UR6 ;  /* 0x00003006083f75b2 */ /* 0x0000220008000100 */
[----:B------:R0:W0:Y:S01]  /*0290*/  SYNCS.EXCH.64 URZ, [UR8+0x18], UR4 ;  /* 0x00001804083f75b2 */ /* 0x0000220008000100 */
[----:B------:R0:W0:Y:S01]  /*02a0*/  SYNCS.EXCH.64 URZ, [UR8+0x38], UR6 ;  /* 0x00003806083f75b2 */ /* 0x0000220008000100 */
[----:B------:R-:W-:Y:S01]  /*02b0*/  NOP ;  /* 0x0000000000007918 */ /* 0x000fe20000000000 */
.L_x_2:
[----:B------:R-:W-:Y:S01]  /*02c0*/  SHF.R.S32.HI R4, RZ, 0x1f, R79 ;  /* 0x0000001fff047819 */ /* 0x000fe2000001144f */
[----:B------:R-:W5:Y:S01]  /*02d0*/  SHFL.IDX PT, R0, R0, RZ, 0x1f ;  /* 0x00001fff00007589 */ /* 0x000f6200000e0000 */
[----:B0-----:R-:W0:Y:S01]  /*02e0*/  S2UR UR8, SR_CTAID.X ;  /* 0x00000000000879c3 */ /* 0x001e220000002500 */
[----:B------:R-:W-:Y:S02]  /*02f0*/  ELECT P0, URZ, PT ;  /* 0x00000000003f782f */ /* 0x000fe40003800000 */
[----:B------:R-:W-:Y:S01]  /*0300*/  LEA.HI R4, R4, R79, RZ, 0x7 ;  /* 0x0000004f04047211 */ /* 0x000fe200078f38ff */
[----:B------:R-:W-:Y:S01]  /*0310*/  ULDC UR4, c[0x0][0x150] ;  /* 0x0000540000047ab9 */ /* 0x000fe20000000800 */
[----:B------:R-:W-:Y:S01]  /*0320*/  SHF.R.S32.HI R6, RZ, 0x1f, R5 ;  /* 0x0000001fff067819 */ /* 0x000fe20000011405 */
[----:B------:R-:W-:Y:S01]  /*0330*/  NOP ;  /* 0x0000000000007918 */ /* 0x000fe20000000000 */
[----:B------:R-:W-:Y:S01]  /*0340*/  LOP3.LUT R4, R4, 0xffffff80, RZ, 0xc0, !PT ;  /* 0xffffff8004047812 */ /* 0x000fe200078ec0ff */
[----:B------:R-:W-:Y:S01]  /*0350*/  NOP ;  /* 0x0000000000007918 */ /* 0x000fe20000000000 */
[----:B------:R-:W-:Y:S01]  /*0360*/  LEA.HI R6, R6, R5, RZ, 0x2 ;  /* 0x0000000506067211 */ /* 0x000fe200078f10ff */
[----:B------:R-:W1:Y:S01]  /*0370*/  LDC R11, c[0x0][0x144] ;  /* 0x00005100ff0b7b82 */ /* 0x000e620000000800 */
[----:B------:R-:W-:Y:S01]  /*0380*/  IMAD.MOV.U32 R22, RZ, RZ, 0x1 ;  /* 0x00000001ff167424 */ /* 0x000fe200078e00ff */
[----:B------:R-:W-:Y:S01]  /*0390*/  ISETP.NE.AND P3, PT, R2, RZ, PT ;  /* 0x000000ff0200720c */ /* 0x000fe20003f65270 */
[----:B------:R-:W-:Y:S01]  /*03a0*/  IMAD.IADD R8, R79, 0x1, -R4 ;  /* 0x000000014f087824 */ /* 0x000fe200078e0a04 */
[----:B------:R-:W-:Y:S01]  /*03b0*/  LOP3.LUT R6, R6, 0x3ffffffc, RZ, 0xc0, !PT ;  /* 0x3ffffffc06067812 */ /* 0x000fe200078ec0ff */
[----:B------:R-:W2:Y:S03]  /*03c0*/  S2R R4, SR_CTAID.Y ;  /* 0x0000000000047919 */ /* 0x000ea60000002600 */
[----:B------:R-:W-:Y:S01]  /*03d0*/  SHF.R.S32.HI R9, RZ, 0x1f, R8 ;  /* 0x0000001fff097819 */ /* 0x000fe20000011408 */
[----:B------:R-:W-:Y:S01]  /*03e0*/  IMAD.IADD R6, R5, 0x1, -R6 ;  /* 0x0000000105067824 */ /* 0x000fe200078e0a06 */
[----:B------:R-:W3:Y:S02]  /*03f0*/  LDC R13, c[0x0][0x140] ;  /* 0x00005000ff0d7b82 */ /* 0x000ee40000000800 */
[----:B------:R-:W-:-:S02]  /*0400*/  LEA.HI R9, R9, R8, RZ, 0x3 ;  /* 0x0000000809097211 */ /* 0x000fc400078f18ff */
[----:B-----5:R-:W-:Y:S02]  /*0410*/  ISETP.NE.OR P0, PT, R0, RZ, !P0 ;  /* 0x000000ff0000720c */ /* 0x020fe40004705670 */
[--C-:B------:R-:W-:Y:S02]  /*0420*/  SHF.R.S32.HI R0, RZ, 0x3, R9.reuse ;  /* 0x00000003ff007819 */ /* 0x100fe40000011409 */
[----:B0-----:R-:W-:Y:S02]  /*0430*/  I2FP.F32.U32 R10, UR8 ;  /* 0x00000008000a7c45 */ /* 0x001fe40008201000 */
[----:B------:R-:W-:-:S03]  /*0440*/  SHF.R.S32.HI R9, RZ, 0x1f, R9 ;  /* 0x0000001fff097819 */ /* 0x000fc60000011409 */
[----:B------:R-:W-:Y:S01]  /*0450*/  FMUL R10, R10, UR4 ;  /* 0x000000040a0a7c20 */ /* 0x000fe20008400000 */
[----:B------:R-:W-:Y:S01]  /*0460*/  LEA.HI R9, R9, R0, RZ, 0x2 ;  /* 0x0000000009097211 */ /* 0x000fe200078f10ff */
[----:B------:R-:W-:Y:S02]  /*0470*/  ULDC UR4, c[0x0][0x154] ;  /* 0x0000550000047ab9 */ /* 0x000fe40000000800 */
[----:B------:R-:W-:Y:S01]  /*0480*/  VOTEU.ALL UP0, P0 ;  /* 0x00000000003f7886 */ /* 0x000fe20000000000 */
[----:B------:R-:W-:Y:S01]  /*0490*/  LOP3.LUT R9, R9, 0xfffffffc, RZ, 0xc0, !PT ;  /* 0xfffffffc09097812 */ /* 0x000fe200078ec0ff */
[----:B------:R-:W0:Y:S01]  /*04a0*/  F2I.U32.TRUNC.NTZ R10, R10 ;  /* 0x0000000a000a7305 */ /* 0x000e22000020f000 */
[----:B------:R-:W-:Y:S02]  /*04b0*/  VOTEU.ALL UP1, P0 ;  /* 0x00000000003f7886 */ /* 0x000fe40000020000 */
[----:B------:R-:W5:Y:S01]  /*04c0*/  @!UP0 S2UR UR7, SR_CgaCtaId ;  /* 0x00000000000789c3 */ /* 0x000f620000008800 */
[----:B------:R-:W-:Y:S01]  /*04d0*/  IMAD.IADD R9, R0, 0x1, -R9 ;  /* 0x0000000100097824 */ /* 0x000fe200078e0a09 */
[----:B------:R-:W-:Y:S01]  /*04e0*/  SHF.R.S32.HI R0, RZ, 0x1f, R3 ;  /* 0x0000001fff007819 */ /* 0x000fe20000011403 */
[----:B------:R-:W-:Y:S01]  /*04f0*/  @!UP0 UMOV UR6, 0x400 ;  /* 0x0000040000068882 */ /* 0x000fe20000000000 */
[----:B---3--:R-:W-:Y:S01]  /*0500*/  ISETP.EQ.U32.AND P2, PT, R13, 0x1, PT ;  /* 0x000000010d00780c */ /* 0x008fe20003f42070 */
[----:B------:R-:W-:Y:S01]  /*0510*/  IMAD R19, R6, 0x4, R9 ;  /* 0x0000000406137824 */ /* 0x000fe200078e0209 */
[----:B--2---:R-:W-:-:S02]  /*0520*/  I2FP.F32.U32 R12, R4 ;  /* 0x00000004000c7245 */ /* 0x004fc40000201000 */
[----:B------:R-:W2:Y:S01]  /*0530*/  LDC R9, c[0x0][0x148] ;  /* 0x00005200ff097b82 */ /* 0x000ea20000000800 */
[----:B------:R-:W-:Y:S02]  /*0540*/  LEA.HI R0, R0, R3, RZ, 0x2 ;  /* 0x0000000300007211 */ /* 0x000fe400078f10ff */
[----:B------:R-:W-:Y:S01]  /*0550*/  LEA.HI R6, R19, R19, RZ, 0x1 ;  /* 0x0000001313067211 */ /* 0x000fe200078f08ff */
[----:B0-----:R-:W-:Y:S02]  /*0560*/  IMAD.MOV R14, RZ, RZ, -R10 ;  /* 0x000000ffff0e7224 */ /* 0x001fe400078e0a0a */
[----:B------:R-:W-:Y:S01]  /*0570*/  FMUL R12, R12, UR4 ;  /* 0x000000040c0c7c20 */ /* 0x000fe20008400000 */
[----:B------:R-:W-:Y:S01]  /*0580*/  LOP3.LUT R0, R0, 0xfffffffc, RZ, 0xc0, !PT ;  /* 0xfffffffc00007812 */ /* 0x000fe200078ec0ff */
[----:B------:R-:W-:Y:S01]  /*0590*/  UMOV UR4, 0x20 ;  /* 0x0000002000047882 */ /* 0x000fe20000000000 */
[----:B------:R-:W-:Y:S01]  /*05a0*/  LOP3.LUT R10, R6, 0xfffffffe, RZ, 0xc0, !PT ;  /* 0xfffffffe060a7812 */ /* 0x000fe200078ec0ff */
[----:B-1----:R-:W-:Y:S01]  /*05b0*/  IMAD R6, R11, R14, UR8 ;  /* 0x000000080b067e24 */ /* 0x002fe2000f8e020e */
[----:B------:R-:W-:-:S04]  /*05c0*/  @!UP0 UIADD3 UR4, -UR4, 0x100000, URZ ;  /* 0x0010000004048890 */ /* 0x000fc8000fffe13f */
[----:B------:R-:W-:Y:S02]  /*05d0*/  @!UP0 USHF.L.U32 UR5, UR4, 0xb, URZ ;  /* 0x0000000b04058899 */ /* 0x000fe4000800063f */
[----:B------:R-:W-:Y:S01]  /*05e0*/  @!UP0 USHF.L.U32 UR4, UR4, 0x1, URZ ;  /* 0x0000000104048899 */ /* 0x000fe2000800063f */
[----:B------:R-:W0:Y:S01]  /*05f0*/  F2I.U32.TRUNC.NTZ R12, R12 ;  /* 0x0000000c000c7305 */ /* 0x000e22000020f000 */
[----:B------:R-:W-:Y:S02]  /*0600*/  IMAD.IADD R3, R3, 0x1, -R0 ;  /* 0x0000000103037824 */ /* 0x000fe400078e0a00 */
[C---:B------:R-:W-:Y:S02]  /*0610*/  IMAD.IADD R11, R19.reuse, 0x1, -R10 ;  /* 0x00000001130b7824 */ /* 0x040fe400078e0a0a */
[----:B------:R-:W-:Y:S01]  /*0620*/  IMAD.SHL.U32 R10, R19, 0x4, RZ ;  /* 0x00000004130a7824 */ /* 0x000fe200078e00ff */
[----:B-----5:R-:W-:Y:S01]  /*0630*/  @!UP0 ULEA UR6, UR7, UR6, 0x18 ;  /* 0x0000000607068291 */ /* 0x020fe2000f8ec03f */
[----:B------:R-:W-:Y:S01]  /*0640*/  ISETP.NE.AND P1, PT, R3, 0x3, PT ;  /* 0x000000030300780c */ /* 0x000fe20003f25270 */
[----:B------:R-:W-:Y:S01]  /*0650*/  VOTEU.ALL UP0, P0 ;  /* 0x00000000003f7886 */ /* 0x000fe20000000000 */
[----:B------:R-:W-:-:S02]  /*0660*/  ISETP.NE.AND P4, PT, R11, R6, PT ;  /* 0x000000060b00720c */ /* 0x000fc40003f85270 */
[----:B------:R-:W-:Y:S02]  /*0670*/  LOP3.LUT R19, R19, 0xc, R10, 0x78, !PT ;  /* 0x0000000c13137812 */ /* 0x000fe400078e780a */
[----:B------:R-:W-:Y:S01]  /*0680*/  LOP3.LUT P0, RZ, R8, 0x7, RZ, 0xc0, !PT ;  /* 0x0000000708ff7812 */ /* 0x000fe2000780c0ff */
[C---:B------:R-:W-:Y:S01]  /*0690*/  VIADD R8, R2.reuse, 0xffffffff ;  /* 0xffffffff02087836 */ /* 0x040fe20000000000 */
[----:B------:R-:W-:Y:S01]  /*06a0*/  ISETP.EQ.OR P1, PT, R3, RZ, !P1 ;  /* 0x000000ff0300720c */ /* 0x000fe20004f22670 */
[----:B0-----:R-:W-:Y:S01]  /*06b0*/  IMAD.MOV R23, RZ, RZ, -R12 ;  /* 0x000000ffff177224 */ /* 0x001fe200078e0a0c */
[----:B------:R-:W-:Y:S01]  /*06c0*/  ISETP.LT.U32.AND P0, PT, R19, 0x2, !P0 ;  /* 0x000000021300780c */ /* 0x000fe20004701070 */
[----:B------:R-:W0:Y:S02]  /*06d0*/  FENCE.VIEW.ASYNC.S ;  /* 0x00000000000073c6 */ /* 0x000e240000000000 */
[----:B0-----:R0:W1:Y:S01]  /*06e0*/  @!UP0 SYNCS.EXCH.64 URZ, [UR6+0x50], UR4 ;  /* 0x00005004063f85b2 */ /* 0x0010620008000100 */
[----:B------:R-:W-:Y:S01]  /*06f0*/  ISETP.EQ.AND P1, PT, R2, RZ, P1 ;  /* 0x000000ff0200720c */ /* 0x000fe20000f22270 */
[----:B--2---:R-:W-:Y:S01]  /*0700*/  IMAD R11, R9, R23, R4 ;  /* 0x00000017090b7224 */ /* 0x004fe200078e0204 */
[----:B------:R-:W-:-:S02]  /*0710*/  ISETP.GE.U32.AND P6, PT, R8, 0x2, PT ;  /* 0x000000020800780c */ /* 0x000fc40003fc6070 */
[----:B------:R-:W-:Y:S02]  /*0720*/  @P4 LEA.HI R0, R19, R19, RZ, 0x1 ;  /* 0x0000001313004211 */ /* 0x000fe400078f08ff */
[----:B------:R-:W-:Y:S02]  /*0730*/  SEL R18, RZ, 0x1, !P1 ;  /* 0x00000001ff127807 */ /* 0x000fe40004800000 */
[----:B------:R-:W-:Y:S02]  /*0740*/  @P4 SHF.R.S32.HI R0, RZ, 0x1, R0 ;  /* 0x00000001ff004819 */ /* 0x000fe40000011400 */
[----:B------:R-:W-:Y:S02]  /*0750*/  SEL R18, R18, 0x2, P6 ;  /* 0x0000000212127807 */ /* 0x000fe40003000000 */
[----:B------:R-:W-:Y:S02]  /*0760*/  @P4 ISETP.NE.AND P5, PT, R0, R11, PT ;  /* 0x0000000b0000420c */ /* 0x000fe40003fa5270 */
[----:B------:R-:W-:Y:S01]  /*0770*/  SEL R11, RZ, 0x1, !P0 ;  /* 0x00000001ff0b7807 */ /* 0x000fe20004000000 */
[----:B------:R0:W2:Y:S01]  /*0780*/  @!UP1 SYNCS.EXCH.64 URZ, [UR6+0x58], UR4 ;  /* 0x00005804063f95b2 */ /* 0x0000a20008000100 */
[----:B------:R-:W-:Y:S01]  /*0790*/  @P4 SEL R22, RZ, 0x1, P5 ;  /* 0x00000001ff164807 */ /* 0x000fe20002800000 */
[----:B------:R-:W-:Y:S01]  /*07a0*/  NOP ;  /* 0x0000000000007918 */ /* 0x000fe20000000000 */
[----:B------:R-:W-:-:S02]  /*07b0*/  LOP3.LUT R0, R79, 0x7f, RZ, 0xc0, !PT ;  /* 0x0000007f4f007812 */ /* 0x000fc400078ec0ff */
[----:B------:R-:W-:Y:S01]  /*07c0*/  LOP3.LUT R22, R22, R11, RZ, 0xc0, !PT ;  /* 0x0000000b16167212 */ /* 0x000fe200078ec0ff */
[----:B01----:R-:W-:Y:S06]  /*07d0*/  @!P2 BRA `(.L_x_3) ;  /* 0x000000000008a947 */ /* 0x003fec0003800000 */
[----:B--2-4-:R-:W-:Y:S01]  /*07e0*/  UCGABAR_ARV ;  /* 0x00000000000079c7 */ /* 0x014fe20008000000 */
[----:B------:R-:W-:Y:S05]  /*07f0*/  BRA `(.L_x_4) ;  /* 0x0000000000047947 */ /* 0x000fea0003800000 */
.L_x_3:
[----:B--2-4-:R-:W-:Y:S01]  /*0800*/  NOP ;  /* 0x0000000000007918 */ /* 0x014fe20000000000 */
.L_x_4:
[----:B------:R-:W0:Y:S01]  /*0810*/  LDC R2, c[0x0][0x65c] ;  /* 0x00019700ff027b82 */ /* 0x000e220000000800 */
[----:B------:R-:W-:Y:S02]  /*0820*/  IMAD.U32 R10, RZ, RZ, UR8 ;  /* 0x00000008ff0a7e24 */ /* 0x000fe4000f8e00ff */
[----:B------:R-:W-:Y:S01]  /*0830*/  IMAD.MOV.U32 R11, RZ, RZ, RZ ;  /* 0x000000ffff0b7224 */ /* 0x000fe200078e00ff */
[----:B0-----:R-:W-:-:S04]  /*0840*/  ISETP.NE.AND P1, PT, R2, 0x1, PT ;  /* 0x000000010200780c */ /* 0x001fc80003f25270 */
[----:B------:R-:W-:-:S09]  /*0850*/  P2R R5, PR, RZ, 0x2 ;  /* 0x00000002ff057803 */ /* 0x000fd20000000000 */
[----:B------:R-:W0:Y:S01]  /*0860*/  @P1 LDC R17, c[0x0][0x10] ;  /* 0x00000400ff111b82 */ /* 0x000e220000000800 */
[----:B------:R-:W-:Y:S02]  /*0870*/  @P1 IMAD.MOV.U32 R5, RZ, RZ, RZ ;  /* 0x000000ffff051224 */ /* 0x000fe400078e00ff */
[----:B------:R-:W-:-:S05]  /*0880*/  @P1 IMAD.MOV.U32 R15, RZ, RZ, RZ ;  /* 0x000000ffff0f1224 */ /* 0x000fca00078e00ff */
[----:B------:R-:W1:Y:S01]  /*0890*/  @!P1 LDC R13, c[0x0][0xc] ;  /* 0x00000300ff0d9b82 */ /* 0x000e620000000800 */
[----:B------:R-:W-:Y:S01]  /*08a0*/  ULDC UR4, c[0x0][0xc] ;  /* 0x0000030000047ab9 */ /* 0x000fe20000000800 */
[----:B------:R-:W-:Y:S01]  /*08b0*/  ULDC UR5, c[0x0][0x10] ;  /* 0x0000040000057ab9 */ /* 0x000fe20000000800 */
[----:B------:R-:W-:Y:S01]  /*08c0*/  ULDC UR6, c[0x0][0x14] ;  /* 0x0000050000067ab9 */ /* 0x000fe20000000800 */
[----:B------:R-:W-:-:S04]  /*08d0*/  UIMAD.WIDE.U32 UR4, UR4, UR5, URZ ;  /* 0x00000005040472a5 */ /* 0x000fc8000f8e003f */
[----:B------:R-:W-:Y:S02]  /*08e0*/  UIMAD.WIDE.U32 UR38, UR4, UR6, URZ ;  /* 0x00000006042672a5 */ /* 0x000fe4000f8e003f */
[----:B------:R-:W-:-:S04]  /*08f0*/  UIMAD UR41, UR5, UR6, URZ ;  /* 0x00000006052972a4 */ /* 0x000fc8000f8e023f */
[----:B------:R-:W-:Y:S01]  /*0900*/  UIADD3 UR41, UR39, UR41, URZ ;  /* 0x0000002927297290 */ /* 0x000fe2000fffe03f */
[----:B0-----:R-:W-:-:S04]  /*0910*/  @P1 IMAD.WIDE.U32 R16, R17, UR8, R4 ;  /* 0x0000000811101c25 */ /* 0x001fc8000f8e0004 */
[----:B------:R-:W-:Y:S02]  /*0920*/  @P1 IMAD.IADD R17, R17, 0x1, R15 ;  /* 0x0000000111111824 */ /* 0x000fe400078e020f */
[----:B-1----:R-:W-:-:S04]  /*0930*/  @!P1 IMAD.WIDE.U32 R10, R4, R13, R10 ;  /* 0x0000000d040a9225 */ /* 0x002fc800078e000a */
[----:B------:R-:W-:Y:S02]  /*0940*/  @!P1 IMAD.MOV.U32 R16, RZ, RZ, R10 ;  /* 0x000000ffff109224 */ /* 0x000fe400078e000a */
[----:B------:R-:W-:Y:S01]  /*0950*/  @!P1 IMAD.MOV.U32 R17, RZ, RZ, R11 ;  /* 0x000000ffff119224 */ /* 0x000fe200078e000b */
[----:B------:R-:W-:Y:S06]  /*0960*/  @!P2 BRA `(.L_x_5) ;  /* 0x00000000000ca947 */ /* 0x000fec0003800000 */
[----:B------:R-:W-:Y:S01]  /*0970*/  UCGABAR_WAIT ;  /* 0x0000000000007dc7 */ /* 0x000fe20008000000 */
[----:B------:R-:W-:Y:S01]  /*0980*/  CCTL.IVALL ;  /* 0x00000000ff00798f */ /* 0x000fe20002000000 */
[----:B------:R-:W-:Y:S05]  /*0990*/  BRA `(.L_x_6) ;  /* 0x0000000000047947 */ /* 0x000fea0003800000 */
.L_x_5:
[----:B------:R-:W-:Y:S06]  /*09a0*/  BAR.SYNC.DEFER_BLOCKING 0x0 ;  /* 0x0000000000007b1d */ /* 0x000fec0000010000 */
.L_x_6:
[----:B------:R-:W-:Y:S05]  /*09b0*/  @!P3 BRA `(.L_x_7) ;  /* 0x0000005000b8b947 */ /* 0x000fea0003800000 */
[----:B------:R-:W-:-:S13]  /*09c0*/  ISETP.GT.U32.AND P0, PT, R8, 0x1, PT ;  /* 0x000000010800780c */ /* 0x000fda0003f04070 */
[----:B------:R-:W-:Y:S05]  /*09d0*/  @P0 EXIT ;  /* 0x000000000000094d */ /* 0x000fea0003800000 */
[----:B------:R-:W-:Y:S01]  /*09e0*/  ULDC.64 UR4, c[0x0][0x650] ;  /* 0x0001940000047ab9 */ /* 0x000fe20000000a00 */
[----:B------:R-:W-:Y:S01]  /*09f0*/  PRMT R3, RZ, 0x7610, R3 ;  /* 0x00007610ff037816 */ /* 0x000fe20000000003 */
[----:B------:R-:W-:Y:S01]  /*0a00*/  IMAD.MOV.U32 R87, RZ, RZ, -0x1 ;  /* 0xffffffffff577424 */ /* 0x000fe200078e00ff */
[----:B------:R-:W-:Y:S01]  /*0a10*/  ISETP.GE.U32.AND P0, PT, R16, UR4, PT ;  /* 0x0000000410007c0c */ /* 0x000fe2000bf06070 */
[----:B------:R-:W-:Y:S02]  /*0a20*/  IMAD.MOV.U32 R86, RZ, RZ, -0x1 ;  /* 0xffffffffff567424 */ /* 0x000fe400078e00ff */
[----:B------:R-:W-:Y:S01]  /*0a30*/  IMAD.MOV.U32 R85, RZ, RZ, -0x1 ;  /* 0xffffffffff557424 */ /* 0x000fe200078e00ff */
[----:B------:R-:W-:-:S13]  /*0a40*/  ISETP.GE.U32.AND.EX P0, PT, R17, UR5, PT, P0 ;  /* 0x0000000511007c0c */ /* 0x000fda000bf06100 */
[----:B------:R-:W-:Y:S05]  /*0a50*/  @P0 BRA `(.L_x_8) ;  /* 0x0000000400280947 */ /* 0x000fea0003800000 */
[----:B------:R-:W0:Y:S01]  /*0a60*/  LDC.64 R24, c[0x0][0x628] ;  /* 0x00018a00ff187b82 */ /* 0x000e220000000a00 */
[----:B------:R-:W-:Y:S02]  /*0a70*/  IMAD.MOV.U32 R10, RZ, RZ, R16 ;  /* 0x000000ffff0a7224 */ /* 0x000fe400078e0010 */
[----:B------:R-:W-:-:S05]  /*0a80*/  IMAD.MOV.U32 R11, RZ, RZ, R17 ;  /* 0x000000ffff0b7224 */ /* 0x000fca00078e0011 */
[----:B------:R-:W1:Y:S08]  /*0a90*/  LDC R8, c[0x0][0x630] ;  /* 0x00018c00ff087b82 */ /* 0x000e700000000800 */
[----:B------:R-:W2:Y:S01]  /*0aa0*/  LDC.64 R26, c[0x0][0x620] ;  /* 0x00018800ff1a7b82 */ /* 0x000ea20000000a00 */
[----:B0-----:R-:W-:-:S04]  /*0ab0*/  ISETP.NE.U32.AND P0, PT, R24, RZ, PT ;  /* 0x000000ff1800720c */ /* 0x001fc80003f05070 */
[----:B------:R-:W-:-:S13]  /*0ac0*/  ISETP.NE.AND.EX P0, PT, R25, RZ, PT, P0 ;  /* 0x000000ff1900720c */ /* 0x000fda0003f05300 */
[----:B-12---:R-:W-:Y:S05]  /*0ad0*/  @!P0 BRA `(.L_x_9) ;  /* 0x0000000000288947 */ /* 0x006fea0003800000 */
[----:B------:R-:W0:Y:S02]  /*0ae0*/  LDC R3, c[0x0][0x634] ;  /* 0x00018d00ff037b82 */ /* 0x000e240000000800 */
[----:B0-----:R-:W-:-:S05]  /*0af0*/  IADD3 R3, P0, R16, R3, RZ ;  /* 0x0000000310037210 */ /* 0x001fca0007f1e0ff */
[----:B------:R-:W-:-:S04]  /*0b00*/  IMAD.X R21, RZ, RZ, R17, P0 ;  /* 0x000000ffff157224 */ /* 0x000fc800000e0611 */
[----:B------:R-:W-:-:S04]  /*0b10*/  IMAD.WIDE.U32 R10, R21, R24, RZ ;  /* 0x00000018150a7225 */ /* 0x000fc800078e00ff */
[----:B------:R-:W-:-:S04]  /*0b20*/  IMAD.WIDE.U32 R12, P0, R3, R25, R10 ;  /* 0x00000019030c7225 */ /* 0x000fc8000780000a */
[----:B------:R-:W-:-:S04]  /*0b30*/  IMAD.WIDE.U32 R10, R3, R24, RZ ;  /* 0x00000018030a7225 */ /* 0x000fc800078e00ff */
[----:B------:R-:W-:Y:S01]  /*0b40*/  IMAD.X R15, RZ, RZ, RZ, P0 ;  /* 0x000000ffff0f7224 */ /* 0x000fe200000e06ff */
[----:B------:R-:W-:Y:S01]  /*0b50*/  IADD3 RZ, P0, R11, R12, RZ ;  /* 0x0000000c0bff7210 */ /* 0x000fe20007f1e0ff */
[----:B------:R-:W-:-:S04]  /*0b60*/  IMAD.MOV.U32 R14, RZ, RZ, R13 ;  /* 0x000000ffff0e7224 */ /* 0x000fc800078e000d */
[----:B------:R-:W-:-:S08]  /*0b70*/  IMAD.WIDE.U32.X R10, R21, R25, R14, P0 ;  /* 0x00000019150a7225 */ /* 0x000fd000000e040e */
.L_x_9:
[----:B------:R-:W0:Y:S01]  /*0b80*/  LDC.64 R30, c[0x0][0x640] ;  /* 0x00019000ff1e7b82 */ /* 0x000e220000000a00 */
[-CC-:B------:R-:W-:Y:S01]  /*0b90*/  SHF.R.U64 R85, R10, R8.reuse, R11.reuse ;  /* 0x000000080a557219 */ /* 0x180fe2000000120b */
[----:B------:R-:W-:Y:S01]  /*0ba0*/  IMAD R29, R9, R23, R4 ;  /* 0x00000017091d7224 */ /* 0x000fe200078e0204 */
[----:B------:R-:W-:Y:S01]  /*0bb0*/  SHF.R.U32.HI R3, RZ, R8, R11 ;  /* 0x00000008ff037219 */ /* 0x000fe2000001160b */
[----:B------:R-:W-:Y:S01]  /*0bc0*/  IMAD.MOV.U32 R23, RZ, RZ, 0x1 ;  /* 0x00000001ff177424 */ /* 0x000fe200078e00ff */
[----:B------:R-:W-:-:S03]  /*0bd0*/  IADD3 R5, P0, RZ, -R85, RZ ;  /* 0x80000055ff057210 */ /* 0x000fc60007f1e0ff */
[----:B------:R-:W1:Y:S02]  /*0be0*/  LDC R12, c[0x0][0x618] ;  /* 0x00018600ff0c7b82 */ /* 0x000e640000000800 */
[----:B------:R-:W-:Y:S02]  /*0bf0*/  IMAD.X R3, RZ, RZ, ~R3, P0 ;  /* 0x000000ffff037224 */ /* 0x000fe400000e0e03 */
[----:B------:R-:W-:-:S04]  /*0c00*/  IMAD.WIDE.U32 R10, R5, R26, R16 ;  /* 0x0000001a050a7225 */ /* 0x000fc800078e0010 */
[----:B------:R-:W2:Y:S01]  /*0c10*/  LDC R20, c[0x0][0x608] ;  /* 0x00018200ff147b82 */ /* 0x000ea20000000800 */
[----:B------:R-:W-:Y:S02]  /*0c20*/  IMAD R8, R3, R26, RZ ;  /* 0x0000001a03087224 */ /* 0x000fe400078e02ff */
[----:B------:R-:W-:Y:S02]  /*0c30*/  IMAD.MOV.U32 R3, RZ, RZ, -0x1 ;  /* 0xffffffffff037424 */ /* 0x000fe400078e00ff */
[----:B------:R-:W-:-:S03]  /*0c40*/  IMAD R5, R5, R27, R8 ;  /* 0x0000001b05057224 */ /* 0x000fc600078e0208 */
[----:B------:R-:W3:Y:S01]  /*0c50*/  LDC R28, c[0x0][0x658] ;  /* 0x00019600ff1c7b82 */ /* 0x000ee20000000800 */
[----:B------:R-:W-:Y:S01]  /*0c60*/  IMAD.IADD R5, R11, 0x1, R5 ;  /* 0x000000010b057824 */ /* 0x000fe200078e0205 */
[----:B0-----:R-:W-:-:S04]  /*0c70*/  ISETP.NE.U32.AND P0, PT, R30, RZ, PT ;  /* 0x000000ff1e00720c */ /* 0x001fc80003f05070 */
[----:B------:R-:W-:Y:S02]  /*0c80*/  ISETP.NE.AND.EX P0, PT, R31, RZ, PT, P0 ;  /* 0x000000ff1f00720c */ /* 0x000fe40003f05300 */
[----:B------:R-:W0:Y:S01]  /*0c90*/  LDC R24, c[0x0][0x600] ;  /* 0x00018000ff187b82 */ /* 0x000e220000000800 */
[-CC-:B-1----:R-:W-:Y:S02]  /*0ca0*/  SHF.R.U64 R14, R10, R12.reuse, R5.reuse ;  /* 0x0000000c0a0e7219 */ /* 0x182fe40000001205 */
[----:B------:R-:W-:-:S05]  /*0cb0*/  SHF.R.U32.HI R5, RZ, R12, R5 ;  /* 0x0000000cff057219 */ /* 0x000fca0000011605 */
[----:B------:R-:W1:Y:S01]  /*0cc0*/  LDC R15, c[0x0][0x648] ;  /* 0x00019200ff0f7b82 */ /* 0x000e620000000800 */
[-CC-:B--2---:R-:W-:Y:S02]  /*0cd0*/  SHF.R.U64 R27, R14, R20.reuse, R5.reuse ;  /* 0x000000140e1b7219 */ /* 0x184fe40000001205 */
[----:B------:R-:W-:-:S05]  /*0ce0*/  SHF.R.U32.HI R5, RZ, R20, R5 ;  /* 0x00000014ff057219 */ /* 0x000fca0000011605 */
[----:B------:R-:W2:Y:S01]  /*0cf0*/  LDC R21, c[0x0][0x638] ;  /* 0x00018e00ff157b82 */ /* 0x000ea20000000800 */
[-CC-:B---3--:R-:W-:Y:S02]  /*0d00*/  SHF.R.U64 R20, R27, R28.reuse, R5.reuse ;  /* 0x0000001c1b147219 */ /* 0x188fe40000001205 */
[-C--:B------:R-:W-:Y:S02]  /*0d10*/  SHF.L.U32 R3, R3, R28.reuse, RZ ;  /* 0x0000001c03037219 */ /* 0x080fe400000006ff */
[----:B------:R-:W-:Y:S01]  /*0d20*/  SHF.R.U32.HI R5, RZ, R28, R5 ;  /* 0x0000001cff057219 */ /* 0x000fe20000011605 */
[----:B------:R-:W-:Y:S01]  /*0d30*/  IMAD.MOV.U32 R4, RZ, RZ, R20 ;  /* 0x000000ffff047224 */ /* 0x000fe200078e0014 */
[----:B------:R-:W-:Y:S01]  /*0d40*/  LOP3.LUT R12, RZ, R3, RZ, 0x33, !PT ;  /* 0x00000003ff0c7212 */ /* 0x000fe200078e33ff */
[----:B------:R-:W3:Y:S01]  /*0d50*/  LDC R25, c[0x0][0x610] ;  /* 0x00018400ff197b82 */ /* 0x000ee20000000800 */
[----:B------:R-:W-:Y:S05]  /*0d60*/  @!P0 BRA `(.L_x_10) ;  /* 0x0000000000288947 */ /* 0x000fea0003800000 */
[----:B------:R-:W4:Y:S02]  /*0d70*/  LDC R3, c[0x0][0x64c] ;  /* 0x00019300ff037b82 */ /* 0x000f240000000800 */
[----:B----4-:R-:W-:-:S05]  /*0d80*/  IADD3 R3, P0, R20, R3, RZ ;  /* 0x0000000314037210 */ /* 0x010fca0007f1e0ff */
        /* <DEDUP_REMOVED lines=8> */
.L_x_10:
[----:B-1----:R-:W-:Y:S01]  /*0e10*/  SHF.R.U64 R4, R4, R15, R5 ;  /* 0x0000000f04047219 */ /* 0x002fe20000001205 */
[----:B0-----:R-:W-:Y:S01]  /*0e20*/  VIADD R5, R24, 0xffffffff ;  /* 0xffffffff18057836 */ /* 0x001fe20000000000 */
[----:B------:R-:W-:Y:S02]  /*0e30*/  SHF.L.U32 R3, R23, R28, RZ ;  /* 0x0000001c17037219 */ /* 0x000fe400000006ff */
[----:B------:R-:W-:Y:S01]  /*0e40*/  LOP3.LUT R12, R27, R12, RZ, 0xc0, !PT ;  /* 0x0000000c1b0c7212 */ /* 0x000fe200078ec0ff */
[----:B------:R-:W-:Y:S01]  /*0e50*/  IMAD.MOV R8, RZ, RZ, -R4 ;  /* 0x000000ffff087224 */ /* 0x000fe200078e0a04 */
[----:B------:R-:W-:Y:S02]  /*0e60*/  SEL R6, R6, R29, !P1 ;  /* 0x0000001d06067207 */ /* 0x000fe40004800000 */
[----:B------:R-:W-:Y:S01]  /*0e70*/  LOP3.LUT R5, R14, R5, RZ, 0xc0, !PT ;  /* 0x000000050e057212 */ /* 0x000fe200078ec0ff */
[----:B------:R-:W-:Y:S02]  /*0e80*/  IMAD R9, R3, R4, R12 ;  /* 0x0000000403097224 */ /* 0x000fe400078e020c */
[----:B--2---:R-:W-:-:S02]  /*0e90*/  IMAD R3, R8, R21, R20 ;  /* 0x0000001508037224 */ /* 0x004fc400078e0214 */
[----:B---3--:R-:W-:Y:S02]  /*0ea0*/  IMAD R6, R9, R25, R6 ;  /* 0x0000001909067224 */ /* 0x008fe400078e0206 */
[----:B------:R-:W-:Y:S02]  /*0eb0*/  IMAD R87, R3, R24, R5 ;  /* 0x0000001803577224 */ /* 0x000fe400078e0205 */
[----:B------:R-:W-:-:S03]  /*0ec0*/  IMAD.MOV.U32 R4, RZ, RZ, 0x1 ;  /* 0x00000001ff047424 */ /* 0x000fc600078e00ff */
[----:B------:R-:W-:Y:S02]  /*0ed0*/  SEL R86, R87, R6, !P1 ;  /* 0x0000000657567207 */ /* 0x000fe40004800000 */
[----:B------:R-:W-:Y:S02]  /*0ee0*/  PRMT R3, R4, 0x7610, R3 ;  /* 0x0000761004037816 */ /* 0x000fe40000000003 */
[----:B------:R-:W-:-:S07]  /*0ef0*/  SEL R87, R6, R87, !P1 ;  /* 0x0000005706577207 */ /* 0x000fce0004800000 */
.L_x_8:
[----:B------:R-:W-:-:S08]  /*0f00*/  NOP ;  /* 0x0000000000007918 */ /* 0x000fd00000000000 */
[----:B------:R-:W0:Y:S02]  /*0f10*/  USETMAXREG.TRY_ALLOC.CTAPOOL UP0, 0xe8 ;  /* 0x000000e8000079c8 */ /* 0x000e240008000600 */
[----:B0-----:R-:W-:-:S13]  /*0f20*/  PLOP3.LUT P0, PT, PT, PT, UP0, 0x80, 0x0 ;  /* 0x000000000000781c */ /* 0x001fda0003f0f008 */
[----:B------:R-:W-:Y:S05]  /*0f30*/  @!P0 BRA `(.L_x_8) ;  /* 0xfffffffc00f08947 */ /* 0x000fea000383ffff */
[----:B------:R-:W-:Y:S01]  /*0f40*/  ULDC.64 UR4, c[0x0][0x598] ;  /* 0x0001660000047ab9 */ /* 0x000fe20000000a00 */
[----:B------:R-:W-:Y:S01]  /*0f50*/  ULDC.64 UR36, c[0x0][0x208] ;  /* 0x0000820000247ab9 */ /* 0x000fe20000000a00 */
[----:B------:R-:W-:-:S04]  /*0f60*/  ISETP.NE.U32.AND P0, PT, RZ, UR4, PT ;  /* 0x00000004ff007c0c */ /* 0x000fc8000bf05070 */
[----:B------:R-:W-:-:S13]  /*0f70*/  ISETP.NE.AND.EX P0, PT, RZ, UR5, PT, P0 ;  /* 0x00000005ff007c0c */ /* 0x000fda000bf05300 */
[----:B------:R-:W-:Y:S05]  /*0f80*/  @!P0 BRA `(.L_x_11) ;  /* 0x00000000001c8947 */ /* 0x000fea0003800000 */
[----:B------:R-:W0:Y:S02]  /*0f90*/  LDC.64 R4, c[0x0][0x598] ;  /* 0x00016600ff047b82 */ /* 0x000e240000000a00 */
[----:B0-----:R-:W2:Y:S02]  /*0fa0*/  LDG.E.64 R4, desc[UR36][R4.64] ;  /* 0x0000002404047981 */ /* 0x001ea4000c1e1b00 */
[----:B--2---:R-:W-:-:S04]  /*0fb0*/  ISETP.NE.U32.AND P0, PT, R4, RZ, PT ;  /* 0x000000ff0400720c */ /* 0x004fc80003f05070 */
[----:B------:R-:W-:-:S13]  /*0fc0*/  ISETP.NE.AND.EX P0, PT, R5, RZ, PT, P0 ;  /* 0x000000ff0500720c */ /* 0x000fda0003f05300 */
[----:B------:R-:W-:Y:S05]  /*0fd0*/  @!P0 BRA `(.L_x_11) ;  /* 0x0000000000088947 */ /* 0x000fea0003800000 */
[----:B------:R0:W5:Y:S01]  /*0fe0*/  LD.E R23, desc[UR36][R4.64] ;  /* 0x0000002404177980 */ /* 0x000162000c101900 */
[----:B------:R-:W-:Y:S05]  /*0ff0*/  BRA `(.L_x_12) ;  /* 0x0000000000247947 */ /* 0x000fea0003800000 */
.L_x_11:
[----:B------:R-:W-:Y:S02]  /*1000*/  ULDC.64 UR4, c[0x0][0x588] ;  /* 0x0001620000047ab9 */ /* 0x000fe40000000a00 */
[----:B------:R-:W-:-:S04]  /*1010*/  ISETP.NE.U32.AND P0, PT, RZ, UR4, PT ;  /* 0x00000004ff007c0c */ /* 0x000fc8000bf05070 */
[----:B------:R-:W-:-:S13]  /*1020*/  ISETP.NE.AND.EX P0, PT, RZ, UR5, PT, P0 ;  /* 0x00000005ff007c0c */ /* 0x000fda000bf05300 */
[----:B------:R-:W-:Y:S05]  /*1030*/  @!P0 BRA `(.L_x_13) ;  /* 0x00000000000c8947 */ /* 0x000fea0003800000 */
[----:B------:R-:W0:Y:S02]  /*1040*/  LDC.64 R4, c[0x0][0x588] ;  /* 0x00016200ff047b82 */ /* 0x000e240000000a00 */
[----:B0-----:R1:W5:Y:S01]  /*1050*/  LDG.E R23, desc[UR36][R4.64] ;  /* 0x0000002404177981 */ /* 0x001362000c1e1900 */
[----:B------:R-:W-:Y:S05]  /*1060*/  BRA `(.L_x_12) ;  /* 0x0000000000087947 */ /* 0x000fea0003800000 */
.L_x_13:
[----:B------:R-:W-:Y:S02]  /*1070*/  ULDC UR4, c[0x0][0x580] ;  /* 0x0001600000047ab9 */ /* 0x000fe40000000800 */
[----:B------:R-:W-:-:S07]  /*1080*/  IMAD.U32 R23, RZ, RZ, UR4 ;  /* 0x00000004ff177e24 */ /* 0x000fce000f8e00ff */
.L_x_12:
[----:B------:R-:W-:Y:S02]  /*1090*/  ULDC.64 UR4, c[0x0][0x5a0] ;  /* 0x0001680000047ab9 */ /* 0x000fe40000000a00 */
[----:B------:R-:W-:-:S04]  /*10a0*/  ISETP.NE.U32.AND P0, PT, RZ, UR4, PT ;  /* 0x00000004ff007c0c */ /* 0x000fc8000bf05070 */
[----:B------:R-:W-:-:S13]  /*10b0*/  ISETP.NE.AND.EX P0, PT, RZ, UR5, PT, P0 ;  /* 0x00000005ff007c0c */ /* 0x000fda000bf05300 */
[----:B------:R-:W-:Y:S05]  /*10c0*/  @!P0 BRA `(.L_x_14) ;  /* 0x00000000001c8947 */ /* 0x000fea0003800000 */
[----:B01----:R-:W0:Y:S02]  /*10d0*/  LDC.64 R4, c[0x0][0x5a0] ;  /* 0x00016800ff047b82 */ /* 0x003e240000000a00 */
[----:B0-----:R-:W2:Y:S02]  /*10e0*/  LDG.E.64 R4, desc[UR36][R4.64] ;  /* 0x0000002404047981 */ /* 0x001ea4000c1e1b00 */
[----:B--2---:R-:W-:-:S04]  /*10f0*/  ISETP.NE.U32.AND P0, PT, R4, RZ, PT ;  /* 0x000000ff0400720c */ /* 0x004fc80003f05070 */
[----:B------:R-:W-:-:S13]  /*1100*/  ISETP.NE.AND.EX P0, PT, R5, RZ, PT, P0 ;  /* 0x000000ff0500720c */ /* 0x000fda0003f05300 */
[----:B------:R-:W-:Y:S05]  /*1110*/  @!P0 BRA `(.L_x_14) ;  /* 0x0000000000088947 */ /* 0x000fea0003800000 */
[----:B------:R0:W5:Y:S01]  /*1120*/  LD.E R74, desc[UR36][R4.64] ;  /* 0x00000024044a7980 */ /* 0x000162000c101900 */
[----:B------:R-:W-:Y:S05]  /*1130*/  BRA `(.L_x_15) ;  /* 0x0000000000247947 */ /* 0x000fea0003800000 */
.L_x_14:
[----:B------:R-:W-:Y:S02]  /*1140*/  ULDC.64 UR4, c[0x0][0x590] ;  /* 0x0001640000047ab9 */ /* 0x000fe40000000a00 */
[----:B------:R-:W-:-:S04]  /*1150*/  ISETP.NE.U32.AND P0, PT, RZ, UR4, PT ;  /* 0x00000004ff007c0c */ /* 0x000fc8000bf05070 */
[----:B------:R-:W-:-:S13]  /*1160*/  ISETP.NE.AND.EX P0, PT, RZ, UR5, PT, P0 ;  /* 0x00000005ff007c0c */ /* 0x000fda000bf05300 */
[----:B------:R-:W-:Y:S05]  /*1170*/  @!P0 BRA `(.L_x_16) ;  /* 0x00000000000c8947 */ /* 0x000fea0003800000 */
[----:B------:R-:W2:Y:S02]  /*1180*/  LDC.64 R74, c[0x0][0x590] ;  /* 0x00016400ff4a7b82 */ /* 0x000ea40000000a00 */
[----:B--2---:R2:W5:Y:S01]  /*1190*/  LDG.E R74, desc[UR36][R74.64] ;  /* 0x000000244a4a7981 */ /* 0x004562000c1e1900 */
[----:B------:R-:W-:Y:S05]  /*11a0*/  BRA `(.L_x_15) ;  /* 0x0000000000087947 */ /* 0x000fea0003800000 */
.L_x_16:
[----:B------:R-:W-:Y:S02]  /*11b0*/  ULDC UR4, c[0x0][0x584] ;  /* 0x0001610000047ab9 */ /* 0x000fe40000000800 */
[----:B------:R-:W-:-:S07]  /*11c0*/  IMAD.U32 R74, RZ, RZ, UR4 ;  /* 0x00000004ff4a7e24 */ /* 0x000fce000f8e00ff */
.L_x_15:
[----:B------:R-:W-:-:S13]  /*11d0*/  LOP3.LUT P0, RZ, R3, 0xff, RZ, 0xc0, !PT ;  /* 0x000000ff03ff7812 */ /* 0x000fda000780c0ff */
[----:B------:R-:W-:Y:S05]  /*11e0*/  @!P0 EXIT ;  /* 0x000000000000894d */ /* 0x000fea0003800000 */
[----:B------:R-:W3:Y:S01]  /*11f0*/  LDC R76, c[0x0][0x658] ;  /* 0x00019600ff4c7b82 */ /* 0x000ee20000000800 */
[----:B------:R-:W-:Y:S01]  /*1200*/  ULDC.64 UR6, c[0x0][0x288] ;  /* 0x0000a20000067ab9 */ /* 0x000fe20000000a00 */
[----:B------:R-:W-:Y:S01]  /*1210*/  LOP3.LUT R7, R7, 0x1, RZ, 0xc0, !PT ;  /* 0x0000000107077812 */ /* 0x000fe200078ec0ff */
[----:B------:R-:W-:Y:S01]  /*1220*/  UIADD3 UR4, UR7, 0x7f, URZ ;  /* 0x0000007f07047890 */ /* 0x000fe2000fffe03f */
[----:B------:R-:W-:Y:S01]  /*1230*/  SHF.R.U32.HI R3, RZ, 0x2, R79 ;  /* 0x00000002ff037819 */ /* 0x000fe2000001164f */
[----:B01----:R-:W-:Y:S01]  /*1240*/  IMAD.U32 R4, RZ, RZ, UR6 ;  /* 0x00000006ff047e24 */ /* 0x003fe2000f8e00ff */
[----:B------:R-:W-:Y:S01]  /*1250*/  SHF.R.U32.HI R0, RZ, 0x1, R0 ;  /* 0x00000001ff007819 */ /* 0x000fe20000011600 */
[----:B------:R-:W-:Y:S01]  /*1260*/  USHF.R.S32.HI UR5, URZ, 0x1f, UR4 ;  /* 0x0000001f3f057899 */ /* 0x000fe20008011404 */
[----:B------:R-:W0:Y:S01]  /*1270*/  LDC.64 R8, c[0x0][0x5c8] ;  /* 0x00017200ff087b82 */ /* 0x000e220000000a00 */
[----:B--2---:R-:W-:Y:S01]  /*1280*/  LOP3.LUT R75, R79, 0x3, RZ, 0xc0, !PT ;  /* 0x000000034f4b7812 */ /* 0x004fe200078ec0ff */
[----:B------:R-:W-:Y:S01]  /*1290*/  IMAD.SHL.U32 R72, R7, 0x40, RZ ;  /* 0x0000004007487824 */ /* 0x000fe200078e00ff */
[----:B------:R-:W-:Y:S01]  /*12a0*/  LOP3.LUT R3, R3, 0x7, RZ, 0xc0, !PT ;  /* 0x0000000703037812 */ /* 0x000fe200078ec0ff */
[----:B------:R-:W-:Y:S01]  /*12b0*/  ULEA.HI UR5, UR5, UR4, URZ, 0x7 ;  /* 0x0000000405057291 */ /* 0x000fe2000f8f383f */
[----:B------:R-:W-:Y:S01]  /*12c0*/  LOP3.LUT R0, R0, 0x30, RZ, 0xc0, !PT ;  /* 0x0000003000007812 */ /* 0x000fe200078ec0ff */
[----:B------:R-:W-:Y:S01]  /*12d0*/  IMAD R75, R75, -0x2, R4 ;  /* 0xfffffffe4b4b7824 */ /* 0x000fe200078e0204 */
[--C-:B------:R-:W-:Y:S01]  /*12e0*/  LOP3.LUT R72, R72, 0x40, R3.reuse, 0xe2, !PT ;  /* 0x0000004048487812 */ /* 0x100fe200078ee203 */
[----:B------:R-:W1:Y:S01]  /*12f0*/  LDC R81, c[0x0][0x600] ;  /* 0x00018000ff517b82 */ /* 0x000e620000000800 */
[----:B------:R-:W-:Y:S01]  /*1300*/  IADD3 R4, RZ, -R0, -R3 ;  /* 0x80000000ff047210 */ /* 0x000fe20007ffe803 */
[----:B------:R-:W-:Y:S01]  /*1310*/  IMAD.MOV.U32 R3, RZ, RZ, -0x1 ;  /* 0xffffffffff037424 */ /* 0x000fe200078e00ff */
[----:B------:R-:W-:Y:S01]  /*1320*/  USHF.R.S32.HI UR43, URZ, 0x7, UR5 ;  /* 0x000000073f2b7899 */ /* 0x000fe20008011405 */
[----:B------:R-:W-:Y:S01]  /*1330*/  IMAD.MOV.U32 R5, RZ, RZ, 0x1 ;  /* 0x00000001ff057424 */ /* 0x000fe200078e00ff */
[----:B------:R-:W-:Y:S01]  /*1340*/  LOP3.LUT R80, R79, 0x80, RZ, 0xc0, !PT ;  /* 0x000000804f507812 */ /* 0x000fe200078ec0ff */
[----:B------:R-:W-:Y:S01]  /*1350*/  IMAD R4, R7, -0x40, R4 ;  /* 0xffffffc007047824 */ /* 0x000fe200078e0204 */
[----:B------:R-:W-:Y:S01]  /*1360*/  UISETP.LT.AND UP0, UPT, UR43, 0x1, UPT ;  /* 0x000000012b00788c */ /* 0x000fe2000bf01270 */
[----:B---3--:R-:W-:Y:S01]  /*1370*/  SHF.L.U32 R3, R3, R76, RZ ;  /* 0x0000004c03037219 */ /* 0x008fe200000006ff */
[----:B------:R-:W-:Y:S01]  /*1380*/  ULDC UR4, c[0x0][0x284] ;  /* 0x0000a10000047ab9 */ /* 0x000fe20000000800 */
[----:B------:R-:W-:Y:S01]  /*1390*/  LOP3.LUT R72, R72, R0, RZ, 0xfc, !PT ;  /* 0x0000000048487212 */ /* 0x000fe200078efcff */
[----:B------:R-:W-:Y:S01]  /*13a0*/  USEL UR44, UR43, 0x1, UP0 ;  /* 0x000000012b2c7887 */ /* 0x000fe20008000000 */
[----:B------:R-:W-:Y:S01]  /*13b0*/  SHF.L.U32 R76, R5, R76, RZ ;  /* 0x0000004c054c7219 */ /* 0x000fe200000006ff */
[----:B------:R-:W-:Y:S01]  /*13c0*/  IMAD.SHL.U32 R79, R79, 0x2, RZ ;  /* 0x000000024f4f7824 */ /* 0x000fe200078e00ff */
[----:B------:R-:W-:Y:S01]  /*13d0*/  LOP3.LUT R84, R18, 0x1, RZ, 0xfc, !PT ;  /* 0x0000000112547812 */ /* 0x000fe200078efcff */
[----:B------:R-:W-:Y:S01]  /*13e0*/  VIADD R83, R4, UR4 ;  /* 0x0000000404537c36 */ /* 0x000fe20008000000 */
[C---:B0-----:R-:W-:Y:S01]  /*13f0*/  SHF.L.U64.HI R77, R8.reuse, 0x3, R9 ;  /* 0x00000003084d7819 */ /* 0x041fe20000010209 */
[----:B------:R-:W-:Y:S01]  /*1400*/  IMAD.SHL.U32 R78, R8, 0x8, RZ ;  /* 0x00000008084e7824 */ /* 0x000fe200078e00ff */
[----:B------:R-:W-:Y:S01]  /*1410*/  SHF.R.U32.HI R80, RZ, 0x7, R80 ;  /* 0x00000007ff507819 */ /* 0x000fe20000011650 */
[----:B------:R-:W-:Y:S01]  /*1420*/  IMAD.MOV.U32 R73, RZ, RZ, RZ ;  /* 0x000000ffff497224 */ /* 0x000fe200078e00ff */
[----:B------:R-:W-:Y:S01]  /*1430*/  LOP3.LUT R82, RZ, R3, RZ, 0x33, !PT ;  /* 0x00000003ff527212 */ /* 0x000fe200078e33ff */
[----:B------:R-:W-:Y:S01]  /*1440*/  UIADD3 UR44, UR43, -UR44, URZ ;  /* 0x8000002c2b2c7290 */ /* 0x000fe2000fffe03f */
[----:B------:R-:W-:Y:S01]  /*1450*/  UMOV UR40, URZ ;  /* 0x0000003f00287c82 */ /* 0x000fe20008000000 */
[----:B-1----:R-:W-:Y:S01]  /*1460*/  VIADD R81, R81, 0xffffffff ;  /* 0xffffffff51517836 */ /* 0x002fe20000000000 */
[----:B------:R-:W-:-:S09]  /*1470*/  UMOV UR42, URZ ;  /* 0x0000003f002a7c82 */ /* 0x000fd20008000000 */
.L_x_130:
[----:B0-----:R-:W0:Y:S01]  /*1480*/  SHFL.IDX PT, R0, R80, RZ, 0x1f ;  /* 0x00001fff50007589 */ /* 0x001e2200000e0000 */
[----:B-1----:R-:W1:Y:S01]  /*1490*/  S2UR UR7, SR_CgaCtaId ;  /* 0x00000000000779c3 */ /* 0x002e620000008800 */
[----:B------:R-:W-:Y:S01]  /*14a0*/  UMOV UR6, 0x400 ;  /* 0x0000040000067882 */ /* 0x000fe20000000000 */
[----:B0-----:R-:W-:Y:S01]  /*14b0*/  R2UR UR4, R0 ;  /* 0x00000000000472ca */ /* 0x001fe200000e0000 */
[----:B-1----:R-:W-:-:S12]  /*14c0*/  ULEA UR6, UR7, UR6, 0x18 ;  /* 0x0000000607067291 */ /* 0x002fd8000f8ec03f */
[----:B------:R-:W-:-:S04]  /*14d0*/  ULEA.HI UR5, UR4, UR4, URZ, 0x1 ;  /* 0x0000000404057291 */ /* 0x000fc8000f8f083f */
[----:B------:R-:W-:-:S04]  /*14e0*/  ULOP3.LUT UR5, UR5, 0x7fffe, URZ, 0xc0, !UPT ;  /* 0x0007fffe05057892 */ /* 0x000fc8000f8ec03f */
[----:B------:R-:W-:-:S03]  /*14f0*/  UIADD3 UR5, UR4, -UR5, URZ ;  /* 0x8000000504057290 */ /* 0x000fc6000fffe03f */
[----:B------:R-:W-:Y:S01]  /*1500*/  ULDC UR4, c[0x0][0x28c] ;  /* 0x0000a30000047ab9 */ /* 0x000fe20000000800 */
[----:B------:R-:W-:Y:S01]  /*1510*/  ULEA UR5, UR5, UR6, 0xd ;  /* 0x0000000605057291 */ /* 0x000fe2000f8e683f */
[----:B------:R-:W-:-:S03]  /*1520*/  ISETP.LT.AND P0, PT, RZ, UR4, PT ;  /* 0x00000004ff007c0c */ /* 0x000fc6000bf01270 */
[----:B------:R-:W-:-:S04]  /*1530*/  UIADD3 UR5, UR5, 0x100, URZ ;  /* 0x0000010005057890 */ /* 0x000fc8000fffe03f */
[----:B------:R-:W-:-:S04]  /*1540*/  USHF.R.U32.HI UR5, URZ, 0x4, UR5 ;  /* 0x000000043f057899 */ /* 0x000fc80008011605 */
[----:B------:R-:W-:-:S04]  /*1550*/  ULOP3.LUT UR5, UR5, 0x3fff, URZ, 0xc0, !UPT ;  /* 0x00003fff05057892 */ /* 0x000fc8000f8ec03f */
[----:B------:R-:W-:Y:S01]  /*1560*/  ULOP3.LUT UR45, UR5, 0x10000, URZ, 0xfc, !UPT ;  /* 0x00010000052d7892 */ /* 0x000fe2000f8efc3f */
[----:B--2345:R-:W-:Y:S11]  /*1570*/  @P0 BRA `(.L_x_17) ;  /* 0x0000000000400947 */ /* 0x03cff60003800000 */
[----:B------:R-:W-:Y:S01]  /*1580*/  MOV R0, 0x0 ;  /* 0x0000000000007802 */ /* 0x000fe20000000f00 */
[----:B------:R-:W-:Y:S01]  /*1590*/  ULDC.64 UR4, c[0x4][0x68] ;  /* 0x01001a0000047ab9 */ /* 0x000fe20000000a00 */
[----:B------:R-:W-:Y:S01]  /*15a0*/  ULDC.64 UR6, c[0x4][0x8] ;  /* 0x0100020000067ab9 */ /* 0x000fe20000000a00 */
[----:B------:R-:W-:Y:S01]  /*15b0*/  IMAD.U32 R4, RZ, RZ, UR4 ;  /* 0x00000004ff047e24 */ /* 0x000fe2000f8e00ff */
[----:B------:R0:W1:Y:S01]  /*15c0*/  LDC.64 R14, c[0x4][R0] ;  /* 0x01000000000e7b82 */ /* 0x0000620000000a00 */
[----:B------:R-:W-:Y:S01]  /*15d0*/  IMAD.U32 R5, RZ, RZ, UR5 ;  /* 0x00000005ff057e24 */ /* 0x000fe2000f8e00ff */
[----:B------:R-:W-:Y:S01]  /*15e0*/  ULDC.64 UR4, c[0x4][0x70] ;  /* 0x01001c0000047ab9 */ /* 0x000fe20000000a00 */
[----:B------:R-:W-:Y:S02]  /*15f0*/  IMAD.U32 R10, RZ, RZ, UR6 ;  /* 0x00000006ff0a7e24 */ /* 0x000fe4000f8e00ff */
[----:B------:R-:W-:Y:S02]  /*1600*/  IMAD.U32 R6, RZ, RZ, UR4 ;  /* 0x00000004ff067e24 */ /* 0x000fe4000f8e00ff */
[----:B------:R-:W-:-:S02]  /*1610*/  IMAD.U32 R7, RZ, RZ, UR5 ;  /* 0x00000005ff077e24 */ /* 0x000fc4000f8e00ff */
[----:B------:R-:W-:Y:S02]  /*1620*/  IMAD.U32 R11, RZ, RZ, UR7 ;  /* 0x00000007ff0b7e24 */ /* 0x000fe4000f8e00ff */
[----:B------:R-:W-:Y:S02]  /*1630*/  IMAD.MOV.U32 R8, RZ, RZ, 0x1e1 ;  /* 0x000001e1ff087424 */ /* 0x000fe400078e00ff */
[----:B------:R-:W-:Y:S02]  /*1640*/  IMAD.MOV.U32 R12, RZ, RZ, 0x1 ;  /* 0x00000001ff0c7424 */ /* 0x000fe400078e00ff */
[----:B0-----:R-:W-:-:S07]  /*1650*/  IMAD.MOV.U32 R13, RZ, RZ, RZ ;  /* 0x000000ffff0d7224 */ /* 0x001fce00078e00ff */
[----:B------:R-:W-:-:S07]  /*1660*/  LEPC R20, `(.L_x_17) ;  /* 0x000000001014794e */ /* 0x000fce0000000000 */
[----:B-1---5:R-:W-:Y:S05]  /*1670*/  CALL.ABS.NOINC R14 ;  /* 0x000000000e007343 */ /* 0x022fea0003c00000 */
.L_x_17:
[----:B------:R-:W-:-:S13]  /*1680*/  ISETP.NE.AND P0, PT, R84, 0x3, PT ;  /* 0x000000035400780c */ /* 0x000fda0003f05270 */
[----:B------:R-:W-:Y:S05]  /*1690*/  @!P0 BRA `(.L_x_18) ;  /* 0x0000000000048947 */ /* 0x000fea0003800000 */
[----:B------:R-:W-:Y:S01]  /*16a0*/  BPT.TRAP 0x1 ;  /* 0x000000040000795c */ /* 0x000fe20000300000 */
.L_x_18:
[----:B------:R-:W0:Y:S01]  /*16b0*/  S2UR UR5, SR_CgaCtaId ;  /* 0x00000000000579c3 */ /* 0x000e220000008800 */
[----:B------:R-:W-:Y:S01]  /*16c0*/  UMOV UR4, 0x400 ;  /* 0x0000040000047882 */ /* 0x000fe20000000000 */
[----:B------:R-:W-:Y:S02]  /*16d0*/  IMAD.U32 R0, RZ, RZ, UR40 ;  /* 0x00000028ff007e24 */ /* 0x000fe4000f8e00ff */
[----:B------:R-:W-:-:S03]  /*16e0*/  IMAD.U32 R3, RZ, RZ, UR42 ;  /* 0x0000002aff037e24 */ /* 0x000fc6000f8e00ff */
[----:B------:R-:W-:Y:S01]  /*16f0*/  SHF.L.U32 R0, R0, 0x1f, RZ ;  /* 0x0000001f00007819 */ /* 0x000fe200000006ff */
[----:B0-----:R-:W-:-:S06]  /*1700*/  ULEA UR4, UR5, UR4, 0x18 ;  /* 0x0000000405047291 */ /* 0x001fcc000f8ec03f */
[----:B------:R-:W-:-:S04]  /*1710*/  IMAD.U32 R6, RZ, RZ, UR4 ;  /* 0x00000004ff067e24 */ /* 0x000fc8000f8e00ff */
[----:B------:R-:W-:-:S04]  /*1720*/  IMAD R3, R3, 0x8, R6 ;  /* 0x0000000803037824 */ /* 0x000fc800078e0206 */
[----:B------:R0:W1:Y:S01]  /*1730*/  SYNCS.PHASECHK.TRANS64.TRYWAIT P1, [R3+URZ], R0 ;  /* 0x00000000030075a7 */ /* 0x000062000802017f */
[----:B------:R-:W-:Y:S05]  /*1740*/  @!P0 BRA `(.L_x_19) ;  /* 0x0000000000048947 */ /* 0x000fea0003800000 */
[----:B------:R-:W-:Y:S01]  /*1750*/  BPT.TRAP 0x1 ;  /* 0x000000040000795c */ /* 0x000fe20000300000 */
.L_x_19:
[----:B------:R-:W-:-:S05]  /*1760*/  IMAD.U32 R4, RZ, RZ, UR44 ;  /* 0x0000002cff047e24 */ /* 0x000fca000f8e00ff */
[----:B------:R-:W-:Y:S01]  /*1770*/  ISETP.GE.AND P2, PT, R4, 0x1, PT ;  /* 0x000000010400780c */ /* 0x000fe20003f46270 */
[----:B-1----:R-:W-:-:S12]  /*1780*/  @P1 BRA `(.L_x_20) ;  /* 0x0000000000081947 */ /* 0x002fd80003800000 */
[----:B------:R-:W1:Y:S02]  /*1790*/  SYNCS.PHASECHK.TRANS64.TRYWAIT P1, [R3+URZ], R0 ;  /* 0x00000000030075a7 */ /* 0x000e64000802017f */
[----:B-1----:R-:W-:Y:S05]  /*17a0*/  @!P1 BRA `(.L_x_21) ;  /* 0x0000005800b89947 */ /* 0x002fea0003800000 */
.L_x_20:
[----:B------:R-:W-:Y:S05]  /*17b0*/  WARPSYNC.ALL ;  /* 0x0000000000007948 */ /* 0x000fea0003800000 */
[----:B------:R-:W-:Y:S01]  /*17c0*/  R2UR UR4, R6 ;  /* 0x00000000060472ca */ /* 0x000fe200000e0000 */
[----:B------:R-:W-:Y:S01]  /*17d0*/  ULEA UR5, UR42, UR45, 0xb ;  /* 0x0000002d2a057291 */ /* 0x000fe2000f8e583f */
[----:B------:R-:W-:Y:S01]  /*17e0*/  WARPGROUP.ARRIVE ;  /* 0x00000000000079c5 */ /* 0x000fe20000000000 */
[----:B------:R-:W-:Y:S01]  /*17f0*/  UMOV UR9, 0x40000040 ;  /* 0x4000004000097882 */ /* 0x000fe20000000000 */
[----:B------:R-:W-:-:S04]  /*1800*/  UMOV UR11, 0x40000040 ;  /* 0x40000040000b7882 */ /* 0x000fc80000000000 */
[----:B------:R-:W-:-:S05]  /*1810*/  UMOV UR8, UR5 ;  /* 0x0000000500087c82 */ /* 0x000fca0008000000 */
[----:B------:R-:W-:-:S04]  /*1820*/  UIADD3 UR4, UR4, 0x20100, URZ ;  /* 0x0002010004047890 */ /* 0x000fc8000fffe03f */
[----:B------:R-:W-:-:S04]  /*1830*/  USHF.R.U32.HI UR4, URZ, 0x4, UR4 ;  /* 0x000000043f047899 */ /* 0x000fc80008011604 */
[----:B------:R-:W-:-:S04]  /*1840*/  ULOP3.LUT UR4, UR4, 0x3fff, URZ, 0xc0, !UPT ;  /* 0x00003fff04047892 */ /* 0x000fc8000f8ec03f */
[----:B------:R-:W-:-:S04]  /*1850*/  ULOP3.LUT UR4, UR4, 0x10000, URZ, 0xfc, !UPT ;  /* 0x0001000004047892 */ /* 0x000fc8000f8efc3f */
[----:B------:R-:W-:-:S07]  /*1860*/  UIMAD UR6, UR42, 0x600, UR4 ;  /* 0x000006002a0678a4 */ /* 0x000fce000f8e0204 */
[----:B------:R-:W-:Y:S02]  /*1870*/  UMOV UR10, UR6 ;  /* 0x00000006000a7c82 */ /* 0x000fe40008000000 */
[----:B------:R-:W-:Y:S01]  /*1880*/  HGMMA.64x96x16.F32.BF16 R24, gdesc[UR8], RZ, !UPT, gsb0 ;  /* 0x01600000081879f0 */ /* 0x000fe2000c0018ff */
[----:B------:R-:W-:Y:S02]  /*1890*/  UIADD3 UR8, UR5, 0x2, URZ ;  /* 0x0000000205087890 */ /* 0x000fe4000fffe03f */
[----:B------:R-:W-:Y:S01]  /*18a0*/  UIADD3 UR10, UR6, 0x2, URZ ;  /* 0x00000002060a7890 */ /* 0x000fe2000fffe03f */
[----:B------:R-:W-:Y:S01]  /*18b0*/  UMOV UR9, 0x40000040 ;  /* 0x4000004000097882 */ /* 0x000fe20000000000 */
[----:B------:R-:W-:Y:S01]  /*18c0*/  UMOV UR11, 0x40000040 ;  /* 0x40000040000b7882 */ /* 0x000fe20000000000 */
[----:B------:R-:W-:Y:S02]  /*18d0*/  WARPGROUP.DEPBAR.LE gsb0, 0x0 ;  /* 0x00008000000079c5 */ /* 0x000fe40000010000 */
[----:B------:R-:W-:-:S06]  /*18e0*/  WARPGROUP.ARRIVE ;  /* 0x00000000000079c5 */ /* 0x000fcc0000000000 */
[----:B------:R-:W-:Y:S01]  /*18f0*/  HGMMA.64x96x16.F32.BF16 R24, gdesc[UR8], R24, gsb0 ;  /* 0x01600000081879f0 */ /* 0x000fe20008001818 */
        /* <DEDUP_REMOVED lines=41> */
[----:B------:R-:W-:Y:S03]  /*1b90*/  HGMMA.64x96x16.F32.BF16 R24, gdesc[UR8], R24, gsb0 ;  /* 0x01600000081879f0 */ /* 0x000fe60008001818 */
[----:B------:R-:W-:Y:S02]  /*1ba0*/  WARPGROUP.DEPBAR.LE gsb0, 0x0 ;  /* 0x00008000000079c5 */ /* 0x000fe40000010000 */
[----:B------:R-:W-:Y:S05]  /*1bb0*/  @!P2 BRA `(.L_x_22) ;  /* 0x000000040098a947 */ /* 0x000fea0003800000 */
[----:B------:R-:W-:Y:S01]  /*1bc0*/  UIADD3 UR5, UR42, 0x1, URZ ;  /* 0x000000012a057890 */ /* 0x000fe2000fffe03f */
[----:B01----:R-:W-:Y:S02]  /*1bd0*/  IMAD.U32 R0, RZ, RZ, UR44 ;  /* 0x0000002cff007e24 */ /* 0x003fe4000f8e00ff */
[----:B------:R-:W-:Y:S01]  /*1be0*/  IMAD.U32 R3, RZ, RZ, UR42 ;  /* 0x0000002aff037e24 */ /* 0x000fe2000f8e00ff */
[----:B------:R-:W-:-:S04]  /*1bf0*/  UISETP.NE.AND UP0, UPT, UR5, 0x4, UPT ;  /* 0x000000040500788c */ /* 0x000fc8000bf05270 */
[----:B------:R-:W-:Y:S02]  /*1c00*/  USEL UR6, URZ, 0x1, UP0 ;  /* 0x000000013f067887 */ /* 0x000fe40008000000 */
[----:B------:R-:W-:Y:S02]  /*1c10*/  USEL UR5, UR5, URZ, UP0 ;  /* 0x0000003f05057287 */ /* 0x000fe40008000000 */
[----:B------:R-:W-:-:S06]  /*1c20*/  ULOP3.LUT UR6, UR40, UR6, URZ, 0x3c, !UPT ;  /* 0x0000000628067292 */ /* 0x000fcc000f8e3c3f */
[----:B------:R-:W-:-:S07]  /*1c30*/  IMAD.U32 R7, RZ, RZ, UR6 ;  /* 0x00000006ff077e24 */ /* 0x000fce000f8e00ff */
.L_x_29:
[----:B------:R-:W-:Y:S05]  /*1c40*/  @!P0 BRA `(.L_x_23) ;  /* 0x0000000000048947 */ /* 0x000fea0003800000 */
[----:B------:R-:W-:Y:S01]  /*1c50*/  BPT.TRAP 0x1 ;  /* 0x000000040000795c */ /* 0x000fe20000300000 */
.L_x_23:
[----:B------:R-:W0:Y:S01]  /*1c60*/  S2UR UR7, SR_CgaCtaId ;  /* 0x00000000000779c3 */ /* 0x000e220000008800 */
[----:B------:R-:W-:Y:S01]  /*1c70*/  UMOV UR6, 0x400 ;  /* 0x0000040000067882 */ /* 0x000fe20000000000 */
[----:B------:R-:W-:Y:S01]  /*1c80*/  IMAD.U32 R5, RZ, RZ, UR5 ;  /* 0x00000005ff057e24 */ /* 0x000fe2000f8e00ff */
[----:B------:R-:W-:Y:S01]  /*1c90*/  SHF.L.U32 R4, R7, 0x1f, RZ ;  /* 0x0000001f07047819 */ /* 0x000fe200000006ff */
[----:B0-----:R-:W-:-:S06]  /*1ca0*/  ULEA UR6, UR7, UR6, 0x18 ;  /* 0x0000000607067291 */ /* 0x001fcc000f8ec03f */
[----:B------:R-:W-:-:S04]  /*1cb0*/  IMAD.U32 R6, RZ, RZ, UR6 ;  /* 0x00000006ff067e24 */ /* 0x000fc8000f8e00ff */
[----:B------:R-:W-:-:S04]  /*1cc0*/  IMAD R5, R5, 0x8, R6 ;  /* 0x0000000805057824 */ /* 0x000fc800078e0206 */
[----:B------:R0:W1:Y:S01]  /*1cd0*/  SYNCS.PHASECHK.TRANS64.TRYWAIT P1, [R5+URZ], R4 ;  /* 0x00000004050075a7 */ /* 0x000062000802017f */
[----:B------:R-:W-:Y:S05]  /*1ce0*/  @!P0 BRA `(.L_x_24) ;  /* 0x0000000000048947 */ /* 0x000fea0003800000 */
[----:B------:R-:W-:Y:S01]  /*1cf0*/  BPT.TRAP 0x1 ;  /* 0x000000040000795c */ /* 0x000fe20000300000 */
.L_x_24:
[----:B-1----:R-:W-:Y:S05]  /*1d00*/  @P1 BRA `(.L_x_25) ;  /* 0x0000000000081947 */ /* 0x002fea0003800000 */
[----:B------:R-:W1:Y:S02]  /*1d10*/  SYNCS.PHASECHK.TRANS64.TRYWAIT P1, [R5+URZ], R4 ;  /* 0x00000004050075a7 */ /* 0x000e64000802017f */
[----:B-1----:R-:W-:Y:S05]  /*1d20*/  @!P1 BRA `(.L_x_26) ;  /* 0x00000054006c9947 */ /* 0x002fea0003800000 */
.L_x_25:
[----:B------:R-:W-:Y:S01]  /*1d30*/  ULEA UR6, UR5, UR45, 0xb ;  /* 0x0000002d05067291 */ /* 0x000fe2000f8e583f */
[----:B------:R-:W-:Y:S01]  /*1d40*/  WARPGROUP.ARRIVE ;  /* 0x00000000000079c5 */ /* 0x000fe20000000000 */
[----:B------:R-:W-:Y:S01]  /*1d50*/  UIMAD UR7, UR5, 0x600, UR4 ;  /* 0x00000600050778a4 */ /* 0x000fe2000f8e0204 */
[----:B------:R-:W-:Y:S01]  /*1d60*/  UMOV UR9, 0x40000040 ;  /* 0x4000004000097882 */ /* 0x000fe20000000000 */
[----:B------:R-:W-:-:S03]  /*1d70*/  UMOV UR11, 0x40000040 ;  /* 0x40000040000b7882 */ /* 0x000fc60000000000 */
[----:B------:R-:W-:Y:S02]  /*1d80*/  UMOV UR8, UR6 ;  /* 0x0000000600087c82 */ /* 0x000fe40008000000 */
[----:B------:R-:W-:Y:S02]  /*1d90*/  UMOV UR10, UR7 ;  /* 0x00000007000a7c82 */ /* 0x000fe40008000000 */
[----:B------:R-:W-:Y:S01]  /*1da0*/  HGMMA.64x96x16.F32.BF16 R24, gdesc[UR8], R24, gsb0 ;  /* 0x01600000081879f0 */ /* 0x000fe20008001818 */
[----:B------:R-:W-:Y:S02]  /*1db0*/  UIADD3 UR8, UR6, 0x2, URZ ;  /* 0x0000000206087890 */ /* 0x000fe4000fffe03f */
[----:B------:R-:W-:Y:S01]  /*1dc0*/  UIADD3 UR10, UR7, 0x2, URZ ;  /* 0x00000002070a7890 */ /* 0x000fe2000fffe03f */
[----:B------:R-:W-:Y:S01]  /*1dd0*/  UMOV UR9, 0x40000040 ;  /* 0x4000004000097882 */ /* 0x000fe20000000000 */
[----:B------:R-:W-:Y:S01]  /*1de0*/  UMOV UR11, 0x40000040 ;  /* 0x40000040000b7882 */ /* 0x000fe20000000000 */
[----:B------:R-:W-:-:S02]  /*1df0*/  WARPGROUP.DEPBAR.LE gsb0, 0x0 ;  /* 0x00008000000079c5 */ /* 0x000fc40000010000 */
        /* <DEDUP_REMOVED lines=46> */
[----:B------:R-:W-:Y:S01]  /*20e0*/  BPT.TRAP 0x1 ;  /* 0x000000040000795c */ /* 0x000fe20000300000 */
.L_x_27:
[----:B------:R-:W-:-:S13]  /*20f0*/  ISETP.NE.AND P1, PT, R22, RZ, PT ;  /* 0x000000ff1600720c */ /* 0x000fda0003f25270 */
[----:B01----:R-:W-:-:S04]  /*2100*/  @P1 IMAD R4, R3, 0x8, R6 ;  /* 0x0000000803041824 */ /* 0x003fc800078e0206 */
[----:B------:R-:W-:-:S05]  /*2110*/  @P1 VIADD R4, R4, 0x20 ;  /* 0x0000002004041836 */ /* 0x000fca0000000000 */
[----:B------:R-:W-:-:S04]  /*2120*/  @P1 PRMT R4, R19, 0x654, R4 ;  /* 0x0000065413041816 */ /* 0x000fc80000000004 */
[----:B------:R0:W-:Y:S01]  /*2130*/  @P1 SYNCS.ARRIVE.TRANS64.RED.A1T0 RZ, [R4+URZ], RZ ;  /* 0x000000ff04ff19a7 */ /* 0x0001e2000810043f */
[----:B------:R-:W-:-:S13]  /*2140*/  ISETP.GT.U32.AND P1, PT, R18, 0x1, PT ;  /* 0x000000011200780c */ /* 0x000fda0003f24070 */
[----:B0-----:R-:W-:Y:S05]  /*2150*/  @P1 BRA `(.L_x_28) ;  /* 0x0000000000041947 */ /* 0x001fea0003800000 */
[----:B------:R-:W-:Y:S01]  /*2160*/  BPT.TRAP 0x1 ;  /* 0x000000040000795c */ /* 0x000fe20000300000 */
.L_x_28:
[----:B------:R-:W-:Y:S01]  /*2170*/  UIADD3 UR5, UR5, 0x1, URZ ;  /* 0x0000000105057890 */ /* 0x000fe2000fffe03f */
[C---:B------:R-:W-:Y:S01]  /*2180*/  ISETP.GT.AND P2, PT, R0.reuse, 0x1, PT ;  /* 0x000000010000780c */ /* 0x040fe20003f44270 */
[----:B------:R-:W-:Y:S02]  /*2190*/  VIADD R3, R3, 0x1 ;  /* 0x0000000103037836 */ /* 0x000fe40000000000 */
[----:B------:R-:W-:Y:S01]  /*21a0*/  UISETP.NE.AND UP0, UPT, UR5, 0x4, UPT ;  /* 0x000000040500788c */ /* 0x000fe2000bf05270 */
[----:B------:R-:W-:Y:S02]  /*21b0*/  VIADD R0, R0, 0xffffffff ;  /* 0xffffffff00007836 */ /* 0x000fe40000000000 */
[C---:B------:R-:W-:Y:S01]  /*21c0*/  ISETP.NE.AND P1, PT, R3.reuse, 0x4, PT ;  /* 0x000000040300780c */ /* 0x040fe20003f25270 */
[----:B------:R-:W-:Y:S02]  /*21d0*/  USEL UR6, URZ, 0x1, UP0 ;  /* 0x000000013f067887 */ /* 0x000fe40008000000 */
[----:B------:R-:W-:Y:S01]  /*21e0*/  USEL UR5, UR5, URZ, UP0 ;  /* 0x0000003f05057287 */ /* 0x000fe20008000000 */
[----:B------:R-:W-:-:S03]  /*21f0*/  SEL R3, R3, RZ, P1 ;  /* 0x000000ff03037207 */ /* 0x000fc60000800000 */
[----:B------:R-:W-:Y:S01]  /*2200*/  LOP3.LUT R7, R7, UR6, RZ, 0x3c, !PT ;  /* 0x0000000607077c12 */ /* 0x000fe2000f8e3cff */
[----:B------:R-:W-:Y:S07]  /*2210*/  @P2 BRA `(.L_x_29) ;  /* 0xfffffff800882947 */ /* 0x000fee000383ffff */
.L_x_22:
[----:B01----:R-:W0:Y:S02]  /*2220*/  LDC R0, c[0x0][0x28c] ;  /* 0x0000a300ff007b82 */ /* 0x003e240000000800 */
[----:B0-----:R-:W-:-:S13]  /*2230*/  ISETP.GE.AND P1, PT, R0, 0x1, PT ;  /* 0x000000010000780c */ /* 0x001fda0003f26270 */
[----:B------:R-:W-:Y:S05]  /*2240*/  @!P1 BRA `(.L_x_30) ;  /* 0x0000000000389947 */ /* 0x000fea0003800000 */
[----:B------:R-:W-:Y:S05]  /*2250*/  @!P0 BRA `(.L_x_31) ;  /* 0x0000000000048947 */ /* 0x000fea0003800000 */
[----:B------:R-:W-:Y:S01]  /*2260*/  BPT.TRAP 0x1 ;  /* 0x000000040000795c */ /* 0x000fe20000300000 */
.L_x_31:
[----:B------:R-:W-:-:S13]  /*2270*/  ISETP.NE.AND P0, PT, R22, RZ, PT ;  /* 0x000000ff1600720c */ /* 0x000fda0003f05270 */
[----:B------:R-:W-:-:S05]  /*2280*/  VOTEU.ANY UP0, P0 ;  /* 0x00000000003f7886 */ /* 0x000fca0000000100 */
[----:B------:R-:W-:-:S06]  /*2290*/  @UP0 UIADD3 UR4, UR44, UR42, URZ ;  /* 0x0000002a2c040290 */ /* 0x000fcc000fffe03f */
[----:B------:R-:W-:-:S04]  /*22a0*/  IMAD.U32 R0, RZ, RZ, UR4 ;  /* 0x00000004ff007e24 */ /* 0x000fc8000f8e00ff */
[----:B------:R-:W-:-:S05]  /*22b0*/  @P0 IMAD.SHL.U32 R0, R0, 0x8, RZ ;  /* 0x0000000800000824 */ /* 0x000fca00078e00ff */
[----:B------:R-:W-:-:S04]  /*22c0*/  @P0 LOP3.LUT R0, R0, 0x18, RZ, 0xc0, !PT ;  /* 0x0000001800000812 */ /* 0x000fc800078ec0ff */
[----:B------:R-:W-:-:S04]  /*22d0*/  @P0 IADD3 R0, R6, 0x20, R0 ;  /* 0x0000002006000810 */ /* 0x000fc80007ffe000 */
[----:B------:R-:W-:-:S04]  /*22e0*/  @P0 PRMT R0, R19, 0x654, R0 ;  /* 0x0000065413000816 */ /* 0x000fc80000000000 */
[----:B------:R0:W-:Y:S01]  /*22f0*/  @P0 SYNCS.ARRIVE.TRANS64.RED.A1T0 RZ, [R0+URZ], RZ ;  /* 0x000000ff00ff09a7 */ /* 0x0001e2000810043f */
[----:B------:R-:W-:-:S13]  /*2300*/  ISETP.GT.U32.AND P0, PT, R18, 0x1, PT ;  /* 0x000000011200780c */ /* 0x000fda0003f04070 */
[----:B0-----:R-:W-:Y:S05]  /*2310*/  @P0 BRA `(.L_x_30) ;  /* 0x0000000000040947 */ /* 0x001fea0003800000 */
[----:B------:R-:W-:Y:S01]  /*2320*/  BPT.TRAP 0x1 ;  /* 0x000000040000795c */ /* 0x000fe20000300000 */
.L_x_30:
[----:B------:R-:W-:Y:S01]  /*2330*/  IMAD R6, R86, 0x60, RZ ;  /* 0x0000006056067824 */ /* 0x000fe200078e02ff */
[----:B------:R-:W-:Y:S01]  /*2340*/  ULDC UR6, c[0x0][0x288] ;  /* 0x0000a20000067ab9 */ /* 0x000fe20000000800 */
[----:B------:R-:W-:Y:S01]  /*2350*/  SHF.R.S32.HI R9, RZ, 0x1f, R85 ;  /* 0x0000001fff097819 */ /* 0x000fe20000011455 */
[C---:B------:R-:W-:Y:S01]  /*2360*/  IMAD.SHL.U32 R8, R87.reuse, 0x80, RZ ;  /* 0x0000008057087824 */ /* 0x040fe200078e00ff */
[----:B------:R-:W-:Y:S01]  /*2370*/  ULDC.64 UR4, c[0x0][0x5d0] ;  /* 0x0001740000047ab9 */ /* 0x000fe20000000a00 */
[C---:B------:R-:W-:Y:S01]  /*2380*/  LOP3.LUT R10, R6.reuse, 0x6, R79, 0xf8, !PT ;  /* 0x00000006060a7812 */ /* 0x040fe200078ef84f */
[----:B------:R-:W-:Y:S01]  /*2390*/  IMAD.WIDE R86, R87, 0x80, R72 ;  /* 0x0000008057567825 */ /* 0x000fe200078e0248 */
[----:B------:R-:W-:Y:S01]  /*23a0*/  ISETP.GE.AND P0, PT, R6, UR6, PT ;  /* 0x0000000606007c0c */ /* 0x000fe2000bf06270 */
[----:B------:R-:W-:Y:S01]  /*23b0*/  ULDC UR6, c[0x0][0x284] ;  /* 0x0000a10000067ab9 */ /* 0x000fe20000000800 */
[----:B------:R-:W-:Y:S01]  /*23c0*/  SHF.R.S32.HI R11, RZ, 0x1f, R10 ;  /* 0x0000001fff0b7819 */ /* 0x000fe2000001140a */
[----:B------:R-:W-:Y:S01]  /*23d0*/  IMAD R0, R9, UR4, RZ ;  /* 0x0000000409007c24 */ /* 0x000fe2000f8e02ff */
[----:B------:R-:W-:-:S03]  /*23e0*/  ISETP.GE.OR P0, PT, R8, UR6, P0 ;  /* 0x0000000608007c0c */ /* 0x000fc60008706670 */
[C---:B------:R-:W-:Y:S02]  /*23f0*/  IMAD R3, R85.reuse, UR5, R0 ;  /* 0x0000000555037c24 */ /* 0x040fe4000f8e0200 */
[----:B------:R-:W-:Y:S01]  /*2400*/  IMAD.WIDE.U32 R4, R85, UR4, R10 ;  /* 0x0000000455047c25 */ /* 0x000fe2000f8e000a */
[----:B------:R-:W-:-:S03]  /*2410*/  ULDC.64 UR4, c[0x0][0x5c8] ;  /* 0x0001720000047ab9 */ /* 0x000fc60000000a00 */
[----:B------:R-:W-:Y:S02]  /*2420*/  IMAD R7, R87, UR4, RZ ;  /* 0x0000000457077c24 */ /* 0x000fe4000f8e02ff */
[----:B------:R-:W-:Y:S02]  /*2430*/  IMAD.IADD R5, R5, 0x1, R3 ;  /* 0x0000000105057824 */ /* 0x000fe400078e0203 */
[C---:B------:R-:W-:Y:S02]  /*2440*/  IMAD R7, R86.reuse, UR5, R7 ;  /* 0x0000000556077c24 */ /* 0x040fe4000f8e0207 */
[----:B------:R-:W-:-:S04]  /*2450*/  IMAD.WIDE.U32 R88, R86, UR4, R4 ;  /* 0x0000000456587c25 */ /* 0x000fc8000f8e0004 */
[----:B------:R-:W-:Y:S01]  /*2460*/  IMAD.MOV.U32 R0, RZ, RZ, -0x1 ;  /* 0xffffffffff007424 */ /* 0x000fe200078e00ff */
[----:B------:R-:W-:Y:S06]  /*2470*/  @P0 BRA `(.L_x_32) ;  /* 0x00000030005c0947 */ /* 0x000fec0003800000 */
[----:B-----5:R-:W-:Y:S01]  /*2480*/  FSETP.NEU.AND P0, PT, R74, RZ, PT ;  /* 0x000000ff4a00720b */ /* 0x020fe20003f0d000 */
[----:B------:R-:W-:Y:S01]  /*2490*/  IMAD.IADD R4, R75, 0x1, -R6 ;  /* 0x000000014b047824 */ /* 0x000fe200078e0a06 */
[----:B------:R-:W-:Y:S01]  /*24a0*/  BSSY B0, `(.L_x_32) ;  /* 0x0000314000007945 */ /* 0x000fe20003800000 */
[----:B------:R-:W-:Y:S02]  /*24b0*/  IMAD.IADD R3, R83, 0x1, -R8 ;  /* 0x0000000153037824 */ /* 0x000fe400078e0a08 */
[----:B------:R-:W-:Y:S01]  /*24c0*/  IMAD.IADD R99, R89, 0x1, R7 ;  /* 0x0000000159637824 */ /* 0x000fe200078e0207 */
[----:B------:R-:W-:-:S04]  /*24d0*/  ISETP.GT.AND P2, PT, R4, RZ, PT ;  /* 0x000000ff0400720c */ /* 0x000fc80003f44270 */
[----:B------:R-:W-:-:S03]  /*24e0*/  ISETP.GT.AND P1, PT, R3, RZ, P2 ;  /* 0x000000ff0300720c */ /* 0x000fc60001724270 */
[----:B------:R-:W-:Y:S10]  /*24f0*/  @!P0 BRA `(.L_x_33) ;  /* 0x0000002000888947 */ /* 0x000ff40003800000 */
[----:B------:R-:W0:Y:S01]  /*2500*/  LDC.64 R92, c[0x0][0x5b8] ;  /* 0x00016e00ff5c7b82 */ /* 0x000e220000000a00 */
[----:B------:R-:W-:-:S07]  /*2510*/  ULDC.64 UR4, c[0x0][0x5c0] ;  /* 0x0001700000047ab9 */ /* 0x000fce0000000a00 */
[----:B------:R-:W1:Y:S08]  /*2520*/  LDC.64 R94, c[0x0][0x5b0] ;  /* 0x00016c00ff5e7b82 */ /* 0x000e700000000a00 */
[----:B------:R-:W2:Y:S01]  /*2530*/  LDC.64 R96, c[0x0][0x5a8] ;  /* 0x00016a00ff607b82 */ /* 0x000ea20000000a00 */
[-C--:B0-----:R-:W-:Y:S02]  /*2540*/  IMAD R6, R9, R92.reuse, RZ ;  /* 0x0000005c09067224 */ /* 0x081fe400078e02ff */
[----:B------:R-:W-:-:S04]  /*2550*/  IMAD.WIDE.U32 R90, R85, R92, R10 ;  /* 0x0000005c555a7225 */ /* 0x000fc800078e000a */
[----:B------:R-:W-:Y:S02]  /*2560*/  IMAD R89, R85, R93, R6 ;  /* 0x0000005d55597224 */ /* 0x000fe400078e0206 */
[-C--:B-1----:R-:W-:Y:S02]  /*2570*/  IMAD R5, R87, R94.reuse, RZ ;  /* 0x0000005e57057224 */ /* 0x082fe400078e02ff */
[----:B------:R-:W-:Y:S02]  /*2580*/  IMAD.IADD R13, R91, 0x1, R89 ;  /* 0x000000015b0d7824 */ /* 0x000fe400078e0259 */
[----:B------:R-:W-:Y:S02]  /*2590*/  IMAD.MOV.U32 R12, RZ, RZ, R90 ;  /* 0x000000ffff0c7224 */ /* 0x000fe400078e005a */
[C---:B------:R-:W-:Y:S02]  /*25a0*/  IMAD R93, R86.reuse, R95, R5 ;  /* 0x0000005f565d7224 */ /* 0x040fe400078e0205 */
[----:B------:R-:W-:-:S04]  /*25b0*/  IMAD.WIDE.U32 R6, R86, R94, R12 ;  /* 0x0000005e56067225 */ /* 0x000fc800078e000c */
[----:B------:R-:W-:Y:S01]  /*25c0*/  IMAD.IADD R5, R7, 0x1, R93 ;  /* 0x0000000107057824 */ /* 0x000fe200078e025d */
[----:B--2---:R-:W-:-:S04]  /*25d0*/  LEA R14, P0, R6, R96, 0x1 ;  /* 0x00000060060e7211 */ /* 0x004fc800078008ff */
[----:B------:R-:W-:-:S05]  /*25e0*/  LEA.HI.X R15, R6, R97, R5, 0x1, P0 ;  /* 0x00000061060f7211 */ /* 0x000fca00000f0c05 */
[----:B------:R0:W2:Y:S01]  /*25f0*/  @P1 LDG.E.LTC128B.U16 R5, desc[UR36][R14.64] ;  /* 0x000000240e051981 */ /* 0x0000a2000c1e1520 */
[----:B------:R-:W-:Y:S01]  /*2600*/  LEA R8, P0, R88, UR4, 0x1 ;  /* 0x0000000458087c11 */ /* 0x000fe2000f8008ff */
[----:B------:R-:W-:Y:S01]  /*2610*/  IMAD.WIDE.U32 R6, R86, R94, R10 ;  /* 0x0000005e56067225 */ /* 0x000fe200078e000a */
[----:B------:R-:W-:Y:S03]  /*2620*/  BSSY B1, `(.L_x_34) ;  /* 0x0000012000017945 */ /* 0x000fe60003800000 */
[----:B------:R-:W-:Y:S02]  /*2630*/  IMAD.IADD R7, R93, 0x1, R7 ;  /* 0x000000015d077824 */ /* 0x000fe400078e0207 */
[----:B------:R-:W-:Y:S01]  /*2640*/  IMAD.WIDE.U32 R20, R85, R92, R6 ;  /* 0x0000005c55147225 */ /* 0x000fe200078e0006 */
[----:B0-----:R-:W-:-:S03]  /*2650*/  SHF.L.U64.HI R15, R94, 0x3, R95 ;  /* 0x000000035e0f7819 */ /* 0x001fc6000001025f */
[----:B------:R-:W-:Y:S01]  /*2660*/  IMAD.IADD R7, R89, 0x1, R21 ;  /* 0x0000000159077824 */ /* 0x000fe200078e0215 */
[----:B------:R-:W-:Y:S01]  /*2670*/  LEA R6, P4, R20, R96, 0x1 ;  /* 0x0000006014067211 */ /* 0x000fe200078808ff */
[----:B------:R-:W-:-:S03]  /*2680*/  IMAD.SHL.U32 R14, R94, 0x8, RZ ;  /* 0x000000085e0e7824 */ /* 0x000fc600078e00ff */
[----:B------:R-:W-:Y:S01]  /*2690*/  LEA.HI.X R7, R20, R97, R7, 0x1, P4 ;  /* 0x0000006114077211 */ /* 0x000fe200020f0c07 */
[----:B--2---:R-:W-:-:S04]  /*26a0*/  IMAD.U32 R9, R5, 0x10000, RZ ;  /* 0x0001000005097824 */ /* 0x004fc800078e00ff */
[----:B------:R-:W-:-:S04]  /*26b0*/  FMUL R9, R9, R74 ;  /* 0x0000004a09097220 */ /* 0x000fc80000400000 */
[----:B------:R-:W-:Y:S01]  /*26c0*/  FFMA R24, R24, R23, R9 ;  /* 0x0000001718187223 */ /* 0x000fe20000000009 */
[----:B------:R-:W-:Y:S02]  /*26d0*/  LEA.HI.X R9, R88, UR5, R99, 0x1, P0 ;  /* 0x0000000558097c11 */ /* 0x000fe400080f0c63 */
[----:B------:R-:W-:Y:S02]  /*26e0*/  ISETP.GT.AND P0, PT, R4, 0x1, PT ;  /* 0x000000010400780c */ /* 0x000fe40003f04270 */
[----:B------:R-:W-:Y:S02]  /*26f0*/  F2FP.BF16.F32.PACK_AB R24, RZ, R24 ;  /* 0x00000018ff18723e */ /* 0x000fe400000010ff */
[----:B------:R-:W-:-:S03]  /*2700*/  ISETP.GT.AND P3, PT, R3, RZ, P0 ;  /* 0x000000ff0300720c */ /* 0x000fc60000764270 */
[----:B------:R0:W-:Y:S10]  /*2710*/  @P1 STG.E.U16 desc[UR36][R8.64], R24 ;  /* 0x0000001808001986 */ /* 0x0001f4000c101524 */
[----:B------:R-:W-:Y:S05]  /*2720*/  @!P3 BRA `(.L_x_35) ;  /* 0x000000000004b947 */ /* 0x000fea0003800000 */
[----:B------:R1:W5:Y:S02]  /*2730*/  LDG.E.LTC128B.U16 R5, desc[UR36][R6.64+0x2] ;  /* 0x0000022406057981 */ /* 0x000364000c1e1520 */
.L_x_35:
[----:B------:R-:W-:Y:S05]  /*2740*/  BSYNC B1 ;  /* 0x0000000000017941 */ /* 0x000fea0003800000 */
.L_x_34:
[----:B-----5:R-:W-:Y:S01]  /*2750*/  IMAD.U32 R87, R5, 0x10000, RZ ;  /* 0x0001000005577824 */ /* 0x020fe200078e00ff */
[----:B------:R-:W-:Y:S01]  /*2760*/  ISETP.GT.AND P2, PT, R3, 0x8, P2 ;  /* 0x000000080300780c */ /* 0x000fe20001744270 */
[----:B------:R-:W-:Y:S01]  /*2770*/  IMAD.WIDE.U32 R20, R86, R94, R14 ;  /* 0x0000005e56147225 */ /* 0x000fe200078e000e */
[----:B0-----:R-:W-:-:S03]  /*2780*/  PRMT R24, R5, 0x7610, R24 ;  /* 0x0000761005187816 */ /* 0x001fc60000000018 */
[----:B------:R-:W-:Y:S01]  /*2790*/  FMUL R12, R87, R74 ;  /* 0x0000004a570c7220 */ /* 0x000fe20000400000 */
[----:B------:R-:W-:Y:S01]  /*27a0*/  IMAD.IADD R93, R93, 0x1, R21 ;  /* 0x000000015d5d7824 */ /* 0x000fe200078e0215 */
[----:B------:R-:W-:Y:S02]  /*27b0*/  IADD3 R90, P1, R90, R20, RZ ;  /* 0x000000145a5a7210 */ /* 0x000fe40007f3e0ff */
[----:B------:R-:W-:-:S03]  /*27c0*/  FFMA R12, R25, R23, R12 ;  /* 0x00000017190c7223 */ /* 0x000fc6000000000c */
[----:B------:R-:W-:Y:S02]  /*27d0*/  IMAD.X R13, R93, 0x1, R13, P1 ;  /* 0x000000015d0d7824 */ /* 0x000fe400008e060d */
[----:B------:R-:W-:Y:S02]  /*27e0*/  F2FP.BF16.F32.PACK_AB R12, RZ, R12 ;  /* 0x0000000cff0c723e */ /* 0x000fe400000010ff */
[----:B------:R-:W-:Y:S02]  /*27f0*/  LEA R14, P1, R90, R96, 0x1 ;  /* 0x000000605a0e7211 */ /* 0x000fe400078208ff */
[----:B------:R-:W-:Y:S02]  /*2800*/  PRMT R21, R12, 0x7610, R21 ;  /* 0x000076100c157816 */ /* 0x000fe40000000015 */
[----:B------:R-:W-:-:S03]  /*2810*/  LEA.HI.X R15, R90, R97, R13, 0x1, P1 ;  /* 0x000000615a0f7211 */ /* 0x000fc600008f0c0d */
[----:B------:R0:W-:Y:S04]  /*2820*/  @P3 STG.E.U16 desc[UR36][R8.64+0x2], R21 ;  /* 0x0000021508003986 */ /* 0x0001e8000c101524 */
[----:B------:R-:W2:Y:S01]  /*2830*/  @P2 LDG.E.LTC128B.U16 R24, desc[UR36][R14.64] ;  /* 0x000000240e182981 */ /* 0x000ea2000c1e1520 */
[----:B------:R-:W-:Y:S01]  /*2840*/  IADD3 R20, P1, R10, R20, RZ ;  /* 0x000000140a147210 */ /* 0x000fe20007f3e0ff */
[----:B------:R-:W-:Y:S01]  /*2850*/  BSSY B1, `(.L_x_36) ;  /* 0x0000011000017945 */ /* 0x000fe20003800000 */
[C---:B------:R-:W-:Y:S02]  /*2860*/  SHF.L.U64.HI R13, R78.reuse, 0x1, R77 ;  /* 0x000000014e0d7819 */ /* 0x040fe4000001024d */
[----:B------:R-:W-:Y:S01]  /*2870*/  ISETP.GT.AND P0, PT, R3, 0x8, P0 ;  /* 0x000000080300780c */ /* 0x000fe20000704270 */
[----:B0-----:R-:W-:Y:S01]  /*2880*/  IMAD.X R21, R11, 0x1, R93, P1 ;  /* 0x000000010b157824 */ /* 0x001fe200008e065d */
[----:B------:R-:W-:Y:S01]  /*2890*/  LEA R12, P1, R78, R8, 0x1 ;  /* 0x000000084e0c7211 */ /* 0x000fe200078208ff */
[----:B------:R-:W-:-:S04]  /*28a0*/  IMAD.WIDE.U32 R20, R85, R92, R20 ;  /* 0x0000005c55147225 */ /* 0x000fc800078e0014 */
[----:B------:R-:W-:Y:S01]  /*28b0*/  IMAD.X R13, R13, 0x1, R9, P1 ;  /* 0x000000010d0d7824 */ /* 0x000fe200008e0609 */
[----:B------:R-:W-:Y:S01]  /*28c0*/  LEA R10, P3, R20, R96, 0x1 ;  /* 0x00000060140a7211 */ /* 0x000fe200078608ff */
[----:B------:R-:W-:-:S05]  /*28d0*/  IMAD.IADD R11, R89, 0x1, R21 ;  /* 0x00000001590b7824 */ /* 0x000fca00078e0215 */
[----:B------:R-:W-:Y:S01]  /*28e0*/  LEA.HI.X R11, R20, R97, R11, 0x1, P3 ;  /* 0x00000061140b7211 */ /* 0x000fe200018f0c0b */
[----:B--2---:R-:W-:-:S04]  /*28f0*/  IMAD.U32 R5, R24, 0x10000, RZ ;  /* 0x0001000018057824 */ /* 0x004fc800078e00ff */
[----:B------:R-:W-:-:S04]  /*2900*/  FMUL R5, R5, R74 ;  /* 0x0000004a05057220 */ /* 0x000fc80000400000 */
[----:B------:R-:W-:-:S05]  /*2910*/  FFMA R5, R26, R23, R5 ;  /* 0x000000171a057223 */ /* 0x000fca0000000005 */
[----:B------:R-:W-:-:S05]  /*2920*/  F2FP.BF16.F32.PACK_AB R5, RZ, R5 ;  /* 0x00000005ff05723e */ /* 0x000fca00000010ff */
[----:B------:R0:W-:Y:S01]  /*2930*/  @P2 STG.E.U16 desc[UR36][R12.64], R5 ;  /* 0x000000050c002986 */ /* 0x0001e2000c101524 */
[----:B------:R-:W-:Y:S05]  /*2940*/  @!P0 BRA `(.L_x_37) ;  /* 0x0000000000048947 */ /* 0x000fea0003800000 */
[----:B------:R2:W5:Y:S02]  /*2950*/  LDG.E.LTC128B.U16 R24, desc[UR36][R10.64+0x2] ;  /* 0x000002240a187981 */ /* 0x000564000c1e1520 */
.L_x_37:
[----:B------:R-:W-:Y:S05]  /*2960*/  BSYNC B1 ;  /* 0x0000000000017941 */ /* 0x000fea0003800000 */
.L_x_36:
[----:B0----5:R-:W-:Y:S01]  /*2970*/  IMAD.U32 R5, R24, 0x10000, RZ ;  /* 0x0001000018057824 */ /* 0x021fe200078e00ff */
[----:B------:R-:W-:Y:S01]  /*2980*/  ISETP.GT.AND P1, PT, R4, 0x8, PT ;  /* 0x000000080400780c */ /* 0x000fe20003f24270 */
[----:B------:R-:W-:Y:S02]  /*2990*/  BSSY B1, `(.L_x_38) ;  /* 0x0000008000017945 */ /* 0x000fe40003800000 */
[----:B------:R-:W-:Y:S01]  /*29a0*/  FMUL R14, R5, R74 ;  /* 0x0000004a050e7220 */ /* 0x000fe20000400000 */
[----:B------:R-:W-:-:S03]  /*29b0*/  ISETP.GT.AND P2, PT, R3, RZ, P1 ;  /* 0x000000ff0300720c */ /* 0x000fc60000f44270 */
[----:B------:R-:W-:-:S05]  /*29c0*/  FFMA R14, R27, R23, R14 ;  /* 0x000000171b0e7223 */ /* 0x000fca000000000e */
[----:B------:R-:W-:-:S05]  /*29d0*/  F2FP.BF16.F32.PACK_AB R14, RZ, R14 ;  /* 0x0000000eff0e723e */ /* 0x000fca00000010ff */
[----:B------:R0:W-:Y:S01]  /*29e0*/  @P0 STG.E.U16 desc[UR36][R12.64+0x2], R14 ;  /* 0x0000020e0c000986 */ /* 0x0001e2000c101524 */
[----:B------:R-:W-:Y:S05]  /*29f0*/  @!P2 BRA `(.L_x_39) ;  /* 0x000000000004a947 */ /* 0x000fea0003800000 */
[----:B------:R3:W5:Y:S02]  /*2a00*/  LDG.E.LTC128B.U16 R24, desc[UR36][R6.64+0x10] ;  /* 0x0000102406187981 */ /* 0x000764000c1e1520 */
.L_x_39:
[----:B------:R-:W-:Y:S05]  /*2a10*/  BSYNC B1 ;  /* 0x0000000000017941 */ /* 0x000fea0003800000 */
.L_x_38:
[----:B-----5:R-:W-:Y:S01]  /*2a20*/  IMAD.U32 R5, R24, 0x10000, RZ ;  /* 0x0001000018057824 */ /* 0x020fe200078e00ff */
        /* <DEDUP_REMOVED lines=9> */
.L_x_41:
[----:B------:R-:W-:Y:S05]  /*2ac0*/  BSYNC B1 ;  /* 0x0000000000017941 */ /* 0x000fea0003800000 */
.L_x_40:
[----:B----45:R-:W-:Y:S01]  /*2ad0*/  IMAD.U32 R5, R24, 0x10000, RZ ;  /* 0x0001000018057824 */ /* 0x030fe200078e00ff */
[----:B------:R-:W-:Y:S01]  /*2ae0*/  ISETP.GT.AND P1, PT, R3, 0x8, P1 ;  /* 0x000000080300780c */ /* 0x000fe20000f24270 */
[----:B------:R-:W-:Y:S02]  /*2af0*/  BSSY B1, `(.L_x_42) ;  /* 0x0000007000017945 */ /* 0x000fe40003800000 */
[----:B0-----:R-:W-:-:S04]  /*2b00*/  FMUL R14, R5, R74 ;  /* 0x0000004a050e7220 */ /* 0x001fc80000400000 */
[----:B------:R-:W-:-:S05]  /*2b10*/  FFMA R14, R29, R23, R14 ;  /* 0x000000171d0e7223 */ /* 0x000fca000000000e */
[----:B------:R-:W-:-:S05]  /*2b20*/  F2FP.BF16.F32.PACK_AB R14, RZ, R14 ;  /* 0x0000000eff0e723e */ /* 0x000fca00000010ff */
[----:B------:R0:W-:Y:S01]  /*2b30*/  @P3 STG.E.U16 desc[UR36][R8.64+0x12], R14 ;  /* 0x0000120e08003986 */ /* 0x0001e2000c101524 */
[----:B------:R-:W-:Y:S05]  /*2b40*/  @!P1 BRA `(.L_x_43) ;  /* 0x0000000000049947 */ /* 0x000fea0003800000 */
[----:B------:R4:W5:Y:S02]  /*2b50*/  LDG.E.LTC128B.U16 R24, desc[UR36][R10.64+0x10] ;  /* 0x000010240a187981 */ /* 0x000964000c1e1520 */
.L_x_43:
[----:B------:R-:W-:Y:S05]  /*2b60*/  BSYNC B1 ;  /* 0x0000000000017941 */ /* 0x000fea0003800000 */
.L_x_42:
[----:B-----5:R-:W-:Y:S01]  /*2b70*/  IMAD.U32 R5, R24, 0x10000, RZ ;  /* 0x0001000018057824 */ /* 0x020fe200078e00ff */
[----:B------:R-:W-:Y:S01]  /*2b80*/  ISETP.GT.AND P0, PT, R3, 0x8, P0 ;  /* 0x000000080300780c */ /* 0x000fe20000704270 */
[----:B------:R-:W-:Y:S02]  /*2b90*/  BSSY B1, `(.L_x_44) ;  /* 0x0000007000017945 */ /* 0x000fe40003800000 */
[----:B------:R-:W-:-:S04]  /*2ba0*/  FMUL R5, R5, R74 ;  /* 0x0000004a05057220 */ /* 0x000fc80000400000 */
[----:B------:R-:W-:-:S05]  /*2bb0*/  FFMA R5, R30, R23, R5 ;  /* 0x000000171e057223 */ /* 0x000fca0000000005 */
[----:B------:R-:W-:-:S05]  /*2bc0*/  F2FP.BF16.F32.PACK_AB R5, RZ, R5 ;  /* 0x00000005ff05723e */ /* 0x000fca00000010ff */
[----:B------:R0:W-:Y:S01]  /*2bd0*/  @P1 STG.E.U16 desc[UR36][R12.64+0x10], R5 ;  /* 0x000010050c001986 */ /* 0x0001e2000c101524 */
[----:B------:R-:W-:Y:S05]  /*2be0*/  @!P0 BRA `(.L_x_45) ;  /* 0x0000000000048947 */ /* 0x000fea0003800000 */
[----:B------:R0:W5:Y:S02]  /*2bf0*/  LDG.E.LTC128B.U16 R24, desc[UR36][R10.64+0x12] ;  /* 0x000012240a187981 */ /* 0x000164000c1e1520 */
.L_x_45:
[----:B------:R-:W-:Y:S05]  /*2c00*/  BSYNC B1 ;  /* 0x0000000000017941 */ /* 0x000fea0003800000 */
.L_x_44:
        /* <DEDUP_REMOVED lines=10> */
.L_x_47:
[----:B------:R-:W-:Y:S05]  /*2cb0*/  BSYNC B1 ;  /* 0x0000000000017941 */ /* 0x000fea0003800000 */
.L_x_46:
        /* <DEDUP_REMOVED lines=10> */
.L_x_49:
[----:B------:R-:W-:Y:S05]  /*2d60*/  BSYNC B1 ;  /* 0x0000000000017941 */ /* 0x000fea0003800000 */
.L_x_48:
[----:B0----5:R-:W-:Y:S01]  /*2d70*/  IMAD.U32 R5, R24, 0x10000, RZ ;  /* 0x0001000018057824 */ /* 0x021fe200078e00ff */
        /* <DEDUP_REMOVED lines=8> */
.L_x_51:
[----:B------:R-:W-:Y:S05]  /*2e00*/  BSYNC B1 ;  /* 0x0000000000017941 */ /* 0x000fea0003800000 */
.L_x_50:
        /* <DEDUP_REMOVED lines=9> */
.L_x_53:
[----:B------:R-:W-:Y:S05]  /*2ea0*/  BSYNC B1 ;  /* 0x0000000000017941 */ /* 0x000fea0003800000 */
.L_x_52:
        /* <DEDUP_REMOVED lines=10> */
.L_x_55:
[----:B------:R-:W-:Y:S05]  /*2f50*/  BSYNC B1 ;  /* 0x0000000000017941 */ /* 0x000fea0003800000 */
.L_x_54:
        /* <DEDUP_REMOVED lines=10> */
.L_x_57:
[----:B------:R-:W-:Y:S05]  /*3000*/  BSYNC B1 ;  /* 0x0000000000017941 */ /* 0x000fea0003800000 */
.L_x_56:
        /* <DEDUP_REMOVED lines=9> */
.L_x_59:
[----:B------:R-:W-:Y:S05]  /*30a0*/  BSYNC B1 ;  /* 0x0000000000017941 */ /* 0x000fea0003800000 */
.L_x_58:
        /* <DEDUP_REMOVED lines=9> */
.L_x_61:
[----:B------:R-:W-:Y:S05]  /*3140*/  BSYNC B1 ;  /* 0x0000000000017941 */ /* 0x000fea0003800000 */
.L_x_60:
        /* <DEDUP_REMOVED lines=10> */
.L_x_63:
[----:B------:R-:W-:Y:S05]  /*31f0*/  BSYNC B1 ;  /* 0x0000000000017941 */ /* 0x000fea0003800000 */
.L_x_62:
        /* <DEDUP_REMOVED lines=10> */
.L_x_65:
[----:B------:R-:W-:Y:S05]  /*32a0*/  BSYNC B1 ;  /* 0x0000000000017941 */ /* 0x000fea0003800000 */
.L_x_64:
        /* <DEDUP_REMOVED lines=9> */
.L_x_67:
[----:B------:R-:W-:Y:S05]  /*3340*/  BSYNC B1 ;  /* 0x0000000000017941 */ /* 0x000fea0003800000 */
.L_x_66:
        /* <DEDUP_REMOVED lines=9> */
.L_x_69:
[----:B------:R-:W-:Y:S05]  /*33e0*/  BSYNC B1 ;  /* 0x0000000000017941 */ /* 0x000fea0003800000 */
.L_x_68:
        /* <DEDUP_REMOVED lines=10> */
.L_x_71:
[----:B------:R-:W-:Y:S05]  /*3490*/  BSYNC B1 ;  /* 0x0000000000017941 */ /* 0x000fea0003800000 */
.L_x_70:
        /* <DEDUP_REMOVED lines=10> */
.L_x_73:
[----:B------:R-:W-:Y:S05]  /*3540*/  BSYNC B1 ;  /* 0x0000000000017941 */ /* 0x000fea0003800000 */
.L_x_72:
        /* <DEDUP_REMOVED lines=9> */
.L_x_75:
[----:B------:R-:W-:Y:S05]  /*35e0*/  BSYNC B1 ;  /* 0x0000000000017941 */ /* 0x000fea0003800000 */
.L_x_74:
        /* <DEDUP_REMOVED lines=9> */
.L_x_77:
[----:B------:R-:W-:Y:S05]  /*3680*/  BSYNC B1 ;  /* 0x0000000000017941 */ /* 0x000fea0003800000 */
.L_x_76:
        /* <DEDUP_REMOVED lines=10> */
.L_x_79:
[----:B------:R-:W-:Y:S05]  /*3730*/  BSYNC B1 ;  /* 0x0000000000017941 */ /* 0x000fea0003800000 */
.L_x_78:
        /* <DEDUP_REMOVED lines=10> */
.L_x_81:
[----:B------:R-:W-:Y:S05]  /*37e0*/  BSYNC B1 ;  /* 0x0000000000017941 */ /* 0x000fea0003800000 */
.L_x_80:
        /* <DEDUP_REMOVED lines=9> */
.L_x_83:
[----:B------:R-:W-:Y:S05]  /*3880*/  BSYNC B1 ;  /* 0x0000000000017941 */ /* 0x000fea0003800000 */
.L_x_82:
        /* <DEDUP_REMOVED lines=9> */
.L_x_85:
[----:B------:R-:W-:Y:S05]  /*3920*/  BSYNC B1 ;  /* 0x0000000000017941 */ /* 0x000fea0003800000 */
.L_x_84:
        /* <DEDUP_REMOVED lines=10> */
.L_x_87:
[----:B------:R-:W-:Y:S05]  /*39d0*/  BSYNC B1 ;  /* 0x0000000000017941 */ /* 0x000fea0003800000 */
.L_x_86:
        /* <DEDUP_REMOVED lines=10> */
.L_x_89:
[----:B------:R-:W-:Y:S05]  /*3a80*/  BSYNC B1 ;  /* 0x0000000000017941 */ /* 0x000fea0003800000 */
.L_x_88:
        /* <DEDUP_REMOVED lines=9> */
.L_x_91:
[----:B------:R-:W-:Y:S05]  /*3b20*/  BSYNC B1 ;  /* 0x0000000000017941 */ /* 0x000fea0003800000 */
.L_x_90:
        /* <DEDUP_REMOVED lines=9> */
.L_x_93:
[----:B------:R-:W-:Y:S05]  /*3bc0*/  BSYNC B1 ;  /* 0x0000000000017941 */ /* 0x000fea0003800000 */
.L_x_92:
        /* <DEDUP_REMOVED lines=10> */
.L_x_95:
[----:B------:R-:W-:Y:S05]  /*3c70*/  BSYNC B1 ;  /* 0x0000000000017941 */ /* 0x000fea0003800000 */
.L_x_94:
        /* <DEDUP_REMOVED lines=10> */
.L_x_97:
[----:B------:R-:W-:Y:S05]  /*3d20*/  BSYNC B1 ;  /* 0x0000000000017941 */ /* 0x000fea0003800000 */
.L_x_96:
        /* <DEDUP_REMOVED lines=9> */
.L_x_99:
[----:B------:R-:W-:Y:S05]  /*3dc0*/  BSYNC B1 ;  /* 0x0000000000017941 */ /* 0x000fea0003800000 */
.L_x_98:
        /* <DEDUP_REMOVED lines=9> */
.L_x_101:
[----:B------:R-:W-:Y:S05]  /*3e60*/  BSYNC B1 ;  /* 0x0000000000017941 */ /* 0x000fea0003800000 */
.L_x_100:
        /* <DEDUP_REMOVED lines=10> */
.L_x_103:
[----:B------:R-:W-:Y:S05]  /*3f10*/  BSYNC B1 ;  /* 0x0000000000017941 */ /* 0x000fea0003800000 */
.L_x_102:
        /* <DEDUP_REMOVED lines=10> */
.L_x_105:
[----:B------:R-:W-:Y:S05]  /*3fc0*/  BSYNC B1 ;  /* 0x0000000000017941 */ /* 0x000fea0003800000 */
.L_x_104:
        /* <DEDUP_REMOVED lines=9> */
.L_x_107:
[----:B------:R-:W-:Y:S05]  /*4060*/  BSYNC B1 ;  /* 0x0000000000017941 */ /* 0x000fea0003800000 */
.L_x_106:
        /* <DEDUP_REMOVED lines=9> */
.L_x_109:
[----:B------:R-:W-:Y:S05]  /*4100*/  BSYNC B1 ;  /* 0x0000000000017941 */ /* 0x000fea0003800000 */
.L_x_108:
        /* <DEDUP_REMOVED lines=10> */
.L_x_111:
[----:B------:R-:W-:Y:S05]  /*41b0*/  BSYNC B1 ;  /* 0x0000000000017941 */ /* 0x000fea0003800000 */
.L_x_110:
        /* <DEDUP_REMOVED lines=10> */
.L_x_113:
[----:B------:R-:W-:Y:S05]  /*4260*/  BSYNC B1 ;  /* 0x0000000000017941 */ /* 0x000fea0003800000 */
.L_x_112:
        /* <DEDUP_REMOVED lines=9> */
.L_x_115:
[----:B------:R-:W-:Y:S05]  /*4300*/  BSYNC B1 ;  /* 0x0000000000017941 */ /* 0x000fea0003800000 */
.L_x_114:
        /* <DEDUP_REMOVED lines=9> */
.L_x_117:
[----:B------:R-:W-:Y:S05]  /*43a0*/  BSYNC B1 ;  /* 0x0000000000017941 */ /* 0x000fea0003800000 */
.L_x_116:
        /* <DEDUP_REMOVED lines=10> */
.L_x_119:
[----:B------:R-:W-:Y:S05]  /*4450*/  BSYNC B1 ;  /* 0x0000000000017941 */ /* 0x000fea0003800000 */
.L_x_118:
[----:B-----5:R-:W-:Y:S01]  /*4460*/  IMAD.U32 R5, R24, 0x10000, RZ ;  /* 0x0001000018057824 */ /* 0x020fe200078e00ff */
[----:B------:R-:W-:Y:S01]  /*4470*/  ISETP.GT.AND P0, PT, R4, 0x59, PT ;  /* 0x000000590400780c */ /* 0x000fe20003f04270 */
[----:B------:R-:W-:Y:S01]  /*4480*/  @P2 IMAD.MOV.U32 R4, RZ, RZ, R8 ;  /* 0x000000ffff042224 */ /* 0x000fe200078e0008 */
[----:B------:R-:W-:Y:S01]  /*4490*/  BSSY B1, `(.L_x_120) ;  /* 0x000000a000017945 */ /* 0x000fe20003800000 */
[----:B------:R-:W-:Y:S01]  /*44a0*/  FMUL R5, R5, R74 ;  /* 0x0000004a05057220 */ /* 0x000fe20000400000 */
[----:B------:R-:W-:-:S03]  /*44b0*/  ISETP.GT.AND P3, PT, R3, RZ, P0 ;  /* 0x000000ff0300720c */ /* 0x000fc60000764270 */
[----:B------:R-:W-:-:S05]  /*44c0*/  FFMA R5, R68, R23, R5 ;  /* 0x0000001744057223 */ /* 0x000fca0000000005 */
[----:B------:R-:W-:-:S04]  /*44d0*/  F2FP.BF16.F32.PACK_AB R5, RZ, R5 ;  /* 0x00000005ff05723e */ /* 0x000fc800000010ff */
[----:B0-----:R-:W-:Y:S01]  /*44e0*/  PRMT R14, R5, 0x7610, R14 ;  /* 0x00007610050e7816 */ /* 0x001fe2000000000e */
[----:B------:R-:W-:-:S05]  /*44f0*/  @P2 IMAD.MOV.U32 R5, RZ, RZ, R9 ;  /* 0x000000ffff052224 */ /* 0x000fca00078e0009 */
[----:B------:R0:W-:Y:S01]  /*4500*/  @P2 STG.E.U16 desc[UR36][R4.64+0xb0], R14 ;  /* 0x0000b00e04002986 */ /* 0x0001e2000c101524 */
[----:B------:R-:W-:Y:S05]  /*4510*/  @!P3 BRA `(.L_x_121) ;  /* 0x000000000004b947 */ /* 0x000fea0003800000 */
[----:B------:R0:W5:Y:S02]  /*4520*/  LDG.E.LTC128B.U16 R24, desc[UR36][R6.64+0xb2] ;  /* 0x0000b22406187981 */ /* 0x000164000c1e1520 */
.L_x_121:
[----:B------:R-:W-:Y:S05]  /*4530*/  BSYNC B1 ;  /* 0x0000000000017941 */ /* 0x000fea0003800000 */
.L_x_120:
        /* <DEDUP_REMOVED lines=9> */
.L_x_123:
[----:B------:R-:W-:Y:S05]  /*45d0*/  BSYNC B1 ;  /* 0x0000000000017941 */ /* 0x000fea0003800000 */
.L_x_122:
[----:B-----5:R-:W-:Y:S01]  /*45e0*/  IMAD.U32 R5, R24, 0x10000, RZ ;  /* 0x0001000018057824 */ /* 0x020fe200078e00ff */
[----:B------:R-:W-:Y:S01]  /*45f0*/  ISETP.GT.AND P0, PT, R3, 0x8, P0 ;  /* 0x000000080300780c */ /* 0x000fe20000704270 */
[----:B0-----:R-:W-:Y:S01]  /*4600*/  @P1 IMAD.MOV.U32 R4, RZ, RZ, R12 ;  /* 0x000000ffff041224 */ /* 0x001fe200078e000c */
[----:B------:R-:W-:Y:S01]  /*4610*/  BSSY B1, `(.L_x_124) ;  /* 0x0000009000017945 */ /* 0x000fe20003800000 */
[----:B------:R-:W-:-:S04]  /*4620*/  FMUL R5, R5, R74 ;  /* 0x0000004a05057220 */ /* 0x000fc80000400000 */
[----:B------:R-:W-:-:S05]  /*4630*/  FFMA R5, R70, R23, R5 ;  /* 0x0000001746057223 */ /* 0x000fca0000000005 */
[----:B------:R-:W-:-:S04]  /*4640*/  F2FP.BF16.F32.PACK_AB R5, RZ, R5 ;  /* 0x00000005ff05723e */ /* 0x000fc800000010ff */
[----:B-1-3--:R-:W-:Y:S01]  /*4650*/  PRMT R6, R5, 0x7610, R6 ;  /* 0x0000761005067816 */ /* 0x00afe20000000006 */
[----:B------:R-:W-:-:S05]  /*4660*/  @P1 IMAD.MOV.U32 R5, RZ, RZ, R13 ;  /* 0x000000ffff051224 */ /* 0x000fca00078e000d */
[----:B------:R0:W-:Y:S01]  /*4670*/  @P1 STG.E.U16 desc[UR36][R4.64+0xb0], R6 ;  /* 0x0000b00604001986 */ /* 0x0001e2000c101524 */
[----:B------:R-:W-:Y:S05]  /*4680*/  @!P0 BRA `(.L_x_125) ;  /* 0x0000000000048947 */ /* 0x000fea0003800000 */
[----:B------:R1:W5:Y:S02]  /*4690*/  LDG.E.LTC128B.U16 R24, desc[UR36][R10.64+0xb2] ;  /* 0x0000b2240a187981 */ /* 0x000364000c1e1520 */
.L_x_125:
[----:B------:R-:W-:Y:S05]  /*46a0*/  BSYNC B1 ;  /* 0x0000000000017941 */ /* 0x000fea0003800000 */
.L_x_124:
[----:B------:R-:W-:Y:S05]  /*46b0*/  @!P0 BRA `(.L_x_126) ;  /* 0x0000000c00c88947 */ /* 0x000fea0003800000 */
[----:B-----5:R-:W-:-:S04]  /*46c0*/  IMAD.U32 R3, R24, 0x10000, RZ ;  /* 0x0001000018037824 */ /* 0x020fc800078e00ff */
[----:B0-----:R-:W-:-:S04]  /*46d0*/  FMUL R4, R3, R74 ;  /* 0x0000004a03047220 */ /* 0x001fc80000400000 */
[----:B------:R-:W-:-:S05]  /*46e0*/  FFMA R4, R71, R23, R4 ;  /* 0x0000001747047223 */ /* 0x000fca0000000004 */
[----:B------:R-:W-:-:S05]  /*46f0*/  F2FP.BF16.F32.PACK_AB R4, RZ, R4 ;  /* 0x00000004ff04723e */ /* 0x000fca00000010ff */
[----:B------:R3:W-:Y:S01]  /*4700*/  STG.E.U16 desc[UR36][R12.64+0xb2], R4 ;  /* 0x0000b2040c007986 */ /* 0x0007e2000c101524 */
[----:B------:R-:W-:Y:S05]  /*4710*/  BRA `(.L_x_126) ;  /* 0x0000000c00b07947 */ /* 0x000fea0003800000 */
.L_x_33:
[----:B------:R-:W-:Y:S01]  /*4720*/  ISETP.GT.AND P3, PT, R4, 0x1, PT ;  /* 0x000000010400780c */ /* 0x000fe20003f64270 */
[----:B------:R-:W-:Y:S01]  /*4730*/  ULDC.64 UR4, c[0x0][0x5c0] ;  /* 0x0001700000047ab9 */ /* 0x000fe20000000a00 */
[-C--:B------:R-:W-:Y:S01]  /*4740*/  FMUL R24, R24, R23.reuse ;  /* 0x0000001718187220 */ /* 0x080fe20000400000 */
[----:B------:R-:W-:Y:S01]  /*4750*/  LEA R6, P4, R88, UR4, 0x1 ;  /* 0x0000000458067c11 */ /* 0x000fe2000f8808ff */
[-C--:B------:R-:W-:Y:S01]  /*4760*/  FMUL R25, R25, R23.reuse ;  /* 0x0000001719197220 */ /* 0x080fe20000400000 */
[----:B------:R-:W-:Y:S01]  /*4770*/  ISETP.GT.AND P0, PT, R3, RZ, P3 ;  /* 0x000000ff0300720c */ /* 0x000fe20001f04270 */
[-C--:B------:R-:W-:Y:S01]  /*4780*/  FMUL R26, R26, R23.reuse ;  /* 0x000000171a1a7220 */ /* 0x080fe20000400000 */
[----:B------:R-:W-:Y:S01]  /*4790*/  F2FP.BF16.F32.PACK_AB R24, RZ, R24 ;  /* 0x00000018ff18723e */ /* 0x000fe200000010ff */
[-C--:B------:R-:W-:Y:S01]  /*47a0*/  FMUL R27, R27, R23.reuse ;  /* 0x000000171b1b7220 */ /* 0x080fe20000400000 */
[----:B------:R-:W-:Y:S01]  /*47b0*/  LEA.HI.X R7, R88, UR5, R99, 0x1, P4 ;  /* 0x0000000558077c11 */ /* 0x000fe2000a0f0c63 */
[----:B------:R-:W-:Y:S01]  /*47c0*/  FMUL R28, R28, R23 ;  /* 0x000000171c1c7220 */ /* 0x000fe20000400000 */
[----:B------:R-:W-:Y:S01]  /*47d0*/  F2FP.BF16.F32.PACK_AB R25, RZ, R25 ;  /* 0x00000019ff19723e */ /* 0x000fe200000010ff */
[-C--:B------:R-:W-:Y:S01]  /*47e0*/  FMUL R29, R29, R23.reuse ;  /* 0x000000171d1d7220 */ /* 0x080fe20000400000 */
[----:B------:R-:W-:Y:S01]  /*47f0*/  ISETP.GT.AND P2, PT, R3, 0x8, P2 ;  /* 0x000000080300780c */ /* 0x000fe20001744270 */
[----:B------:R-:W-:Y:S01]  /*4800*/  @P1 STG.E.U16 desc[UR36][R6.64], R24 ;  /* 0x0000001806001986 */ /* 0x000fe2000c101524 */
[----:B------:R-:W-:Y:S01]  /*4810*/  ISETP.GT.AND P1, PT, R4, 0x8, PT ;  /* 0x000000080400780c */ /* 0x000fe20003f24270 */
[-C--:B------:R-:W-:Y:S01]  /*4820*/  FMUL R30, R30, R23.reuse ;  /* 0x000000171e1e7220 */ /* 0x080fe20000400000 */
[C---:B------:R-:W-:Y:S01]  /*4830*/  SHF.L.U64.HI R5, R78.reuse, 0x1, R77 ;  /* 0x000000014e057819 */ /* 0x040fe2000001024d */
[----:B------:R-:W-:Y:S01]  /*4840*/  @P0 STG.E.U16 desc[UR36][R6.64+0x2], R25 ;  /* 0x0000021906000986 */ /* 0x000fe2000c101524 */
[----:B------:R-:W-:Y:S01]  /*4850*/  LEA R8, P5, R78, R6, 0x1 ;  /* 0x000000064e087211 */ /* 0x000fe200078a08ff */
[-C--:B------:R-:W-:Y:S01]  /*4860*/  FMUL R31, R31, R23.reuse ;  /* 0x000000171f1f7220 */ /* 0x080fe20000400000 */
[----:B------:R-:W-:Y:S01]  /*4870*/  ISETP.GT.AND P3, PT, R3, 0x8, P3 ;  /* 0x000000080300780c */ /* 0x000fe20001f64270 */
[-C--:B------:R-:W-:Y:S01]  /*4880*/  FMUL R32, R32, R23.reuse ;  /* 0x0000001720207220 */ /* 0x080fe20000400000 */
[----:B------:R-:W-:Y:S01]  /*4890*/  ISETP.GT.AND P0, PT, R4, 0x9, PT ;  /* 0x000000090400780c */ /* 0x000fe20003f04270 */
[----:B------:R-:W-:Y:S01]  /*48a0*/  IMAD.X R9, R5, 0x1, R7, P5 ;  /* 0x0000000105097824 */ /* 0x000fe200028e0607 */
[----:B------:R-:W-:Y:S01]  /*48b0*/  ISETP.GT.AND P4, PT, R3, RZ, P1 ;  /* 0x000000ff0300720c */ /* 0x000fe20000f84270 */
[-C--:B------:R-:W-:Y:S01]  /*48c0*/  FMUL R33, R33, R23.reuse ;  /* 0x0000001721217220 */ /* 0x080fe20000400000 */
[----:B------:R-:W-:Y:S01]  /*48d0*/  F2FP.BF16.F32.PACK_AB R26, RZ, R26 ;  /* 0x0000001aff1a723e */ /* 0x000fe200000010ff */
[-C--:B------:R-:W-:Y:S01]  /*48e0*/  FMUL R34, R34, R23.reuse ;  /* 0x0000001722227220 */ /* 0x080fe20000400000 */
[----:B------:R-:W-:Y:S01]  /*48f0*/  ISETP.GT.AND P5, PT, R3, RZ, P0 ;  /* 0x000000ff0300720c */ /* 0x000fe200007a4270 */
[----:B------:R-:W-:Y:S01]  /*4900*/  FMUL R35, R35, R23 ;  /* 0x0000001723237220 */ /* 0x000fe20000400000 */
[----:B------:R-:W-:Y:S01]  /*4910*/  F2FP.BF16.F32.PACK_AB R27, RZ, R27 ;  /* 0x0000001bff1b723e */ /* 0x000fe200000010ff */
[----:B------:R-:W-:Y:S01]  /*4920*/  @P2 STG.E.U16 desc[UR36][R8.64], R26 ;  /* 0x0000001a08002986 */ /* 0x000fe2000c101524 */
[----:B------:R-:W-:Y:S01]  /*4930*/  F2FP.BF16.F32.PACK_AB R28, RZ, R28 ;  /* 0x0000001cff1c723e */ /* 0x000fe200000010ff */
[-C--:B------:R-:W-:Y:S01]  /*4940*/  FMUL R36, R36, R23.reuse ;  /* 0x0000001724247220 */ /* 0x080fe20000400000 */
[----:B------:R-:W-:Y:S01]  /*4950*/  ISETP.GT.AND P2, PT, R3, 0x8, P1 ;  /* 0x000000080300780c */ /* 0x000fe20000f44270 */
[----:B------:R-:W-:Y:S01]  /*4960*/  @P3 STG.E.U16 desc[UR36][R8.64+0x2], R27 ;  /* 0x0000021b08003986 */ /* 0x000fe2000c101524 */
[----:B------:R-:W-:Y:S01]  /*4970*/  ISETP.GT.AND P1, PT, R4, 0x10, PT ;  /* 0x000000100400780c */ /* 0x000fe20003f24270 */
[----:B------:R-:W-:Y:S01]  /*4980*/  FMUL R37, R37, R23 ;  /* 0x0000001725257220 */ /* 0x000fe20000400000 */
[----:B------:R-:W-:Y:S01]  /*4990*/  F2FP.BF16.F32.PACK_AB R29, RZ, R29 ;  /* 0x0000001dff1d723e */ /* 0x000fe200000010ff */
[----:B------:R-:W-:Y:S01]  /*49a0*/  @P4 STG.E.U16 desc[UR36][R6.64+0x10], R28 ;  /* 0x0000101c06004986 */ /* 0x000fe2000c101524 */
[C---:B------:R-:W-:Y:S01]  /*49b0*/  ISETP.GT.AND P3, PT, R3.reuse, 0x8, P0 ;  /* 0x000000080300780c */ /* 0x040fe20000764270 */
[-C--:B------:R-:W-:Y:S01]  /*49c0*/  FMUL R38, R38, R23.reuse ;  /* 0x0000001726267220 */ /* 0x080fe20000400000 */
[----:B------:R-:W-:Y:S01]  /*49d0*/  ISETP.GT.AND P0, PT, R4, 0x11, PT ;  /* 0x000000110400780c */ /* 0x000fe20003f04270 */
[----:B------:R-:W-:Y:S01]  /*49e0*/  @P5 STG.E.U16 desc[UR36][R6.64+0x12], R29 ;  /* 0x0000121d06005986 */ /* 0x000fe2000c101524 */
        /* <DEDUP_REMOVED lines=108> */
[----:B------:R-:W-:-:S02]  /*50b0*/  F2FP.BF16.F32.PACK_AB R52, RZ, R52 ;  /* 0x00000034ff34723e */ /* 0x000fc400000010ff */
[C---:B------:R-:W-:Y:S01]  /*50c0*/  ISETP.GT.AND P2, PT, R3.reuse, 0x8, P1 ;  /* 0x000000080300780c */ /* 0x040fe20000f44270 */
[----:B------:R-:W-:Y:S01]  /*50d0*/  @P3 STG.E.U16 desc[UR36][R8.64+0x62], R51 ;  /* 0x0000623308003986 */ /* 0x000fe2000c101524 */
[C---:B------:R-:W-:Y:S02]  /*50e0*/  ISETP.GT.AND P1, PT, R4.reuse, 0x40, PT ;  /* 0x000000400400780c */ /* 0x040fe40003f24270 */
[----:B------:R-:W-:Y:S01]  /*50f0*/  F2FP.BF16.F32.PACK_AB R53, RZ, R53 ;  /* 0x00000035ff35723e */ /* 0x000fe200000010ff */
[----:B------:R-:W-:Y:S01]  /*5100*/  @P4 STG.E.U16 desc[UR36][R6.64+0x70], R52 ;  /* 0x0000703406004986 */ /* 0x000fe2000c101524 */
[C---:B------:R-:W-:Y:S02]  /*5110*/  ISETP.GT.AND P3, PT, R3.reuse, 0x8, P0 ;  /* 0x000000080300780c */ /* 0x040fe40000764270 */
[----:B------:R-:W-:Y:S01]  /*5120*/  ISETP.GT.AND P0, PT, R4, 0x41, PT ;  /* 0x000000410400780c */ /* 0x000fe20003f04270 */
[----:B------:R-:W-:Y:S01]  /*5130*/  @P5 STG.E.U16 desc[UR36][R6.64+0x72], R53 ;  /* 0x0000723506005986 */ /* 0x000fe2000c101524 */
[----:B------:R-:W-:-:S02]  /*5140*/  ISETP.GT.AND P4, PT, R3, RZ, P1 ;  /* 0x000000ff0300720c */ /* 0x000fc40000f84270 */
[C---:B------:R-:W-:Y:S02]  /*5150*/  ISETP.GT.AND P5, PT, R3.reuse, RZ, P0 ;  /* 0x000000ff0300720c */ /* 0x040fe400007a4270 */
[----:B------:R-:W-:Y:S02]  /*5160*/  F2FP.BF16.F32.PACK_AB R54, RZ, R54 ;  /* 0x00000036ff36723e */ /* 0x000fe400000010ff */
[----:B------:R-:W-:Y:S02]  /*5170*/  F2FP.BF16.F32.PACK_AB R55, RZ, R55 ;  /* 0x00000037ff37723e */ /* 0x000fe400000010ff */
[----:B------:R-:W-:Y:S01]  /*5180*/  F2FP.BF16.F32.PACK_AB R56, RZ, R56 ;  /* 0x00000038ff38723e */ /* 0x000fe200000010ff */
[----:B------:R-:W-:Y:S01]  /*5190*/  @P2 STG.E.U16 desc[UR36][R8.64+0x70], R54 ;  /* 0x0000703608002986 */ /* 0x000fe2000c101524 */
[----:B------:R-:W-:Y:S02]  /*51a0*/  F2FP.BF16.F32.PACK_AB R57, RZ, R57 ;  /* 0x00000039ff39723e */ /* 0x000fe400000010ff */
[C---:B------:R-:W-:Y:S01]  /*51b0*/  ISETP.GT.AND P1, PT, R3.reuse, 0x8, P1 ;  /* 0x000000080300780c */ /* 0x040fe20000f24270 */
[----:B------:R-:W-:Y:S01]  /*51c0*/  @P3 STG.E.U16 desc[UR36][R8.64+0x72], R55 ;  /* 0x0000723708003986 */ /* 0x000fe2000c101524 */
[----:B------:R-:W-:-:S02]  /*51d0*/  ISETP.GT.AND P2, PT, R3, 0x8, P0 ;  /* 0x000000080300780c */ /* 0x000fc40000744270 */
[C---:B------:R-:W-:Y:S01]  /*51e0*/  ISETP.GT.AND P0, PT, R4.reuse, 0x49, PT ;  /* 0x000000490400780c */ /* 0x040fe20003f04270 */
[----:B------:R-:W-:Y:S01]  /*51f0*/  @P4 STG.E.U16 desc[UR36][R6.64+0x80], R56 ;  /* 0x0000803806004986 */ /* 0x000fe2000c101524 */
[----:B------:R-:W-:Y:S02]  /*5200*/  ISETP.GT.AND P4, PT, R4, 0x48, PT ;  /* 0x000000480400780c */ /* 0x000fe40003f84270 */
[----:B------:R-:W-:Y:S01]  /*5210*/  F2FP.BF16.F32.PACK_AB R58, RZ, R58 ;  /* 0x0000003aff3a723e */ /* 0x000fe200000010ff */
[----:B------:R-:W-:Y:S01]  /*5220*/  @P5 STG.E.U16 desc[UR36][R6.64+0x82], R57 ;  /* 0x0000823906005986 */ /* 0x000fe2000c101524 */
[C---:B------:R-:W-:Y:S02]  /*5230*/  ISETP.GT.AND P5, PT, R3.reuse, RZ, P4 ;  /* 0x000000ff0300720c */ /* 0x040fe400027a4270 */
[----:B------:R-:W-:Y:S01]  /*5240*/  ISETP.GT.AND P3, PT, R3, RZ, P0 ;  /* 0x000000ff0300720c */ /* 0x000fe20000764270 */
[----:B------:R-:W-:Y:S01]  /*5250*/  @P1 STG.E.U16 desc[UR36][R8.64+0x80], R58 ;  /* 0x0000803a08001986 */ /* 0x000fe2000c101524 */
[----:B------:R-:W-:-:S02]  /*5260*/  F2FP.BF16.F32.PACK_AB R59, RZ, R59 ;  /* 0x0000003bff3b723e */ /* 0x000fc400000010ff */
[----:B------:R-:W-:Y:S02]  /*5270*/  F2FP.BF16.F32.PACK_AB R60, RZ, R60 ;  /* 0x0000003cff3c723e */ /* 0x000fe400000010ff */
[C---:B------:R-:W-:Y:S01]  /*5280*/  ISETP.GT.AND P4, PT, R3.reuse, 0x8, P4 ;  /* 0x000000080300780c */ /* 0x040fe20002784270 */
[----:B------:R-:W-:Y:S01]  /*5290*/  @P2 STG.E.U16 desc[UR36][R8.64+0x82], R59 ;  /* 0x0000823b08002986 */ /* 0x000fe2000c101524 */
[----:B------:R-:W-:Y:S02]  /*52a0*/  F2FP.BF16.F32.PACK_AB R61, RZ, R61 ;  /* 0x0000003dff3d723e */ /* 0x000fe400000010ff */
[C---:B------:R-:W-:Y:S01]  /*52b0*/  ISETP.GT.AND P2, PT, R4.reuse, 0x51, PT ;  /* 0x000000510400780c */ /* 0x040fe20003f44270 */
[----:B------:R-:W-:Y:S01]  /*52c0*/  @P5 STG.E.U16 desc[UR36][R6.64+0x90], R60 ;  /* 0x0000903c06005986 */ /* 0x000fe2000c101524 */
[----:B------:R-:W-:Y:S02]  /*52d0*/  ISETP.GT.AND P5, PT, R3, 0x8, P0 ;  /* 0x000000080300780c */ /* 0x000fe400007a4270 */
[C---:B------:R-:W-:Y:S01]  /*52e0*/  ISETP.GT.AND P1, PT, R4.reuse, 0x58, PT ;  /* 0x000000580400780c */ /* 0x040fe20003f24270 */
[----:B------:R-:W-:Y:S01]  /*52f0*/  @P3 STG.E.U16 desc[UR36][R6.64+0x92], R61 ;  /* 0x0000923d06003986 */ /* 0x000fe2000c101524 */
[----:B------:R-:W-:-:S02]  /*5300*/  ISETP.GT.AND P3, PT, R4, 0x50, PT ;  /* 0x000000500400780c */ /* 0x000fc40003f64270 */
[----:B------:R-:W-:Y:S01]  /*5310*/  ISETP.GT.AND P0, PT, R4, 0x59, PT ;  /* 0x000000590400780c */ /* 0x000fe20003f04270 */
[----:B------:R-:W-:Y:S01]  /*5320*/  @P4 IMAD.MOV.U32 R4, RZ, RZ, R8 ;  /* 0x000000ffff044224 */ /* 0x000fe200078e0008 */
[----:B------:R-:W-:Y:S01]  /*5330*/  F2FP.BF16.F32.PACK_AB R62, RZ, R62 ;  /* 0x0000003eff3e723e */ /* 0x000fe200000010ff */
[----:B------:R-:W-:Y:S01]  /*5340*/  @P4 IMAD.MOV.U32 R5, RZ, RZ, R9 ;  /* 0x000000ffff054224 */ /* 0x000fe200078e0009 */
[----:B------:R-:W-:Y:S02]  /*5350*/  F2FP.BF16.F32.PACK_AB R63, RZ, R63 ;  /* 0x0000003fff3f723e */ /* 0x000fe400000010ff */
[----:B------:R-:W-:Y:S02]  /*5360*/  F2FP.BF16.F32.PACK_AB R64, RZ, R64 ;  /* 0x00000040ff40723e */ /* 0x000fe400000010ff */
[----:B------:R0:W-:Y:S01]  /*5370*/  @P4 STG.E.U16 desc[UR36][R4.64+0x90], R62 ;  /* 0x0000903e04004986 */ /* 0x0001e2000c101524 */
[----:B------:R-:W-:Y:S02]  /*5380*/  ISETP.GT.AND P4, PT, R3, RZ, P2 ;  /* 0x000000ff0300720c */ /* 0x000fe40001784270 */
[----:B------:R-:W-:-:S02]  /*5390*/  F2FP.BF16.F32.PACK_AB R65, RZ, R65 ;  /* 0x00000041ff41723e */ /* 0x000fc400000010ff */
[----:B------:R-:W-:Y:S02]  /*53a0*/  ISETP.GT.AND P2, PT, R3, 0x8, P2 ;  /* 0x000000080300780c */ /* 0x000fe40001744270 */
[----:B------:R-:W-:Y:S02]  /*53b0*/  F2FP.BF16.F32.PACK_AB R66, RZ, R66 ;  /* 0x00000042ff42723e */ /* 0x000fe400000010ff */
[----:B------:R-:W-:Y:S02]  /*53c0*/  F2FP.BF16.F32.PACK_AB R67, RZ, R67 ;  /* 0x00000043ff43723e */ /* 0x000fe400000010ff */
[----:B------:R-:W-:Y:S01]  /*53d0*/  F2FP.BF16.F32.PACK_AB R68, RZ, R68 ;  /* 0x00000044ff44723e */ /* 0x000fe200000010ff */
[----:B0-----:R-:W-:Y:S01]  /*53e0*/  @P5 IMAD.MOV.U32 R4, RZ, RZ, R8 ;  /* 0x000000ffff045224 */ /* 0x001fe200078e0008 */
[----:B------:R-:W-:Y:S01]  /*53f0*/  F2FP.BF16.F32.PACK_AB R69, RZ, R69 ;  /* 0x00000045ff45723e */ /* 0x000fe200000010ff */
[----:B------:R-:W-:Y:S01]  /*5400*/  @P5 IMAD.MOV.U32 R5, RZ, RZ, R9 ;  /* 0x000000ffff055224 */ /* 0x000fe200078e0009 */
[----:B------:R-:W-:-:S02]  /*5410*/  F2FP.BF16.F32.PACK_AB R70, RZ, R70 ;  /* 0x00000046ff46723e */ /* 0x000fc400000010ff */
[----:B------:R-:W-:Y:S02]  /*5420*/  F2FP.BF16.F32.PACK_AB R71, RZ, R71 ;  /* 0x00000047ff47723e */ /* 0x000fe400000010ff */
[----:B------:R0:W-:Y:S01]  /*5430*/  @P5 STG.E.U16 desc[UR36][R4.64+0x92], R63 ;  /* 0x0000923f04005986 */ /* 0x0001e2000c101524 */
[C---:B------:R-:W-:Y:S02]  /*5440*/  ISETP.GT.AND P5, PT, R3.reuse, RZ, P3 ;  /* 0x000000ff0300720c */ /* 0x040fe40001fa4270 */
[----:B------:R-:W-:-:S11]  /*5450*/  ISETP.GT.AND P3, PT, R3, 0x8, P3 ;  /* 0x000000080300780c */ /* 0x000fd60001f64270 */
[----:B0-----:R-:W-:Y:S02]  /*5460*/  @P5 IMAD.MOV.U32 R4, RZ, RZ, R6 ;  /* 0x000000ffff045224 */ /* 0x001fe400078e0006 */
[----:B------:R-:W-:-:S05]  /*5470*/  @P5 IMAD.MOV.U32 R5, RZ, RZ, R7 ;  /* 0x000000ffff055224 */ /* 0x000fca00078e0007 */
[----:B------:R0:W-:Y:S01]  /*5480*/  @P5 STG.E.U16 desc[UR36][R4.64+0xa0], R64 ;  /* 0x0000a04004005986 */ /* 0x0001e2000c101524 */
[C---:B------:R-:W-:Y:S02]  /*5490*/  ISETP.GT.AND P5, PT, R3.reuse, RZ, P0 ;  /* 0x000000ff0300720c */ /* 0x040fe400007a4270 */
[----:B------:R-:W-:Y:S01]  /*54a0*/  ISETP.GT.AND P0, PT, R3, 0x8, P0 ;  /* 0x000000080300780c */ /* 0x000fe20000704270 */
[----:B0-----:R-:W-:Y:S02]  /*54b0*/  @P4 IMAD.MOV.U32 R4, RZ, RZ, R6 ;  /* 0x000000ffff044224 */ /* 0x001fe400078e0006 */
[----:B------:R-:W-:-:S05]  /*54c0*/  @P4 IMAD.MOV.U32 R5, RZ, RZ, R7 ;  /* 0x000000ffff054224 */ /* 0x000fca00078e0007 */
[----:B------:R0:W-:Y:S01]  /*54d0*/  @P4 STG.E.U16 desc[UR36][R4.64+0xa2], R65 ;  /* 0x0000a24104004986 */ /* 0x0001e2000c101524 */
[C---:B------:R-:W-:Y:S02]  /*54e0*/  ISETP.GT.AND P4, PT, R3.reuse, RZ, P1 ;  /* 0x000000ff0300720c */ /* 0x040fe40000f84270 */
[----:B------:R-:W-:Y:S01]  /*54f0*/  ISETP.GT.AND P1, PT, R3, 0x8, P1 ;  /* 0x000000080300780c */ /* 0x000fe20000f24270 */
[----:B0-----:R-:W-:Y:S02]  /*5500*/  @P3 IMAD.MOV.U32 R4, RZ, RZ, R8 ;  /* 0x000000ffff043224 */ /* 0x001fe400078e0008 */
[----:B------:R-:W-:-:S05]  /*5510*/  @P3 IMAD.MOV.U32 R5, RZ, RZ, R9 ;  /* 0x000000ffff053224 */ /* 0x000fca00078e0009 */
[----:B------:R0:W-:Y:S02]  /*5520*/  @P3 STG.E.U16 desc[UR36][R4.64+0xa0], R66 ;  /* 0x0000a04204003986 */ /* 0x0001e4000c101524 */
[----:B0-----:R-:W-:Y:S02]  /*5530*/  @P2 IMAD.MOV.U32 R4, RZ, RZ, R8 ;  /* 0x000000ffff042224 */ /* 0x001fe400078e0008 */
[----:B------:R-:W-:-:S05]  /*5540*/  @P2 IMAD.MOV.U32 R5, RZ, RZ, R9 ;  /* 0x000000ffff052224 */ /* 0x000fca00078e0009 */
[----:B------:R0:W-:Y:S02]  /*5550*/  @P2 STG.E.U16 desc[UR36][R4.64+0xa2], R67 ;  /* 0x0000a24304002986 */ /* 0x0001e4000c101524 */
[----:B0-----:R-:W-:Y:S02]  /*5560*/  @P4 IMAD.MOV.U32 R4, RZ, RZ, R6 ;  /* 0x000000ffff044224 */ /* 0x001fe400078e0006 */
[----:B------:R-:W-:-:S05]  /*5570*/  @P4 IMAD.MOV.U32 R5, RZ, RZ, R7 ;  /* 0x000000ffff054224 */ /* 0x000fca00078e0007 */
[----:B------:R0:W-:Y:S04]  /*5580*/  @P4 STG.E.U16 desc[UR36][R4.64+0xb0], R68 ;  /* 0x0000b04404004986 */ /* 0x0001e8000c101524 */
[----:B------:R1:W-:Y:S01]  /*5590*/  @P5 STG.E.U16 desc[UR36][R6.64+0xb2], R69 ;  /* 0x0000b24506005986 */ /* 0x0003e2000c101524 */
[----:B0-----:R-:W-:Y:S02]  /*55a0*/  @P1 IMAD.MOV.U32 R4, RZ, RZ, R8 ;  /* 0x000000ffff041224 */ /* 0x001fe400078e0008 */
[----:B------:R-:W-:-:S05]  /*55b0*/  @P1 IMAD.MOV.U32 R5, RZ, RZ, R9 ;  /* 0x000000ffff051224 */ /* 0x000fca00078e0009 */
[----:B------:R1:W-:Y:S04]  /*55c0*/  @P1 STG.E.U16 desc[UR36][R4.64+0xb0], R70 ;  /* 0x0000b04604001986 */ /* 0x0003e8000c101524 */
[----:B------:R1:W-:Y:S02]  /*55d0*/  @P0 STG.E.U16 desc[UR36][R8.64+0xb2], R71 ;  /* 0x0000b24708000986 */ /* 0x0003e4000c101524 */
.L_x_126:
[----:B------:R-:W-:Y:S05]  /*55e0*/  BSYNC B0 ;  /* 0x0000000000007941 */ /* 0x000fea0003800000 */
.L_x_32:
[----:B------:R-:W-:Y:S01]  /*55f0*/  IADD3 R16, P0, R16, UR38, RZ ;  /* 0x0000002610107c10 */ /* 0x000fe2000ff1e0ff */
[----:B------:R-:W-:Y:S01]  /*5600*/  ULDC.64 UR4, c[0x0][0x650] ;  /* 0x0001940000047ab9 */ /* 0x000fe20000000a00 */
[----:B------:R-:W-:Y:S01]  /*5610*/  PRMT R3, RZ, 0x7610, R3 ;  /* 0x00007610ff037816 */ /* 0x000fe20000000003 */
[----:B------:R-:W-:Y:S01]  /*5620*/  IMAD.MOV.U32 R86, RZ, RZ, -0x1 ;  /* 0xffffffffff567424 */ /* 0x000fe200078e00ff */
[----:B------:R-:W-:Y:S01]  /*5630*/  IADD3.X R17, R17, UR41, RZ, P0, !PT ;  /* 0x0000002911117c10 */ /* 0x000fe200087fe4ff */
[----:B------:R-:W-:Y:S01]  /*5640*/  IMAD.MOV.U32 R85, RZ, RZ, -0x1 ;  /* 0xffffffffff557424 */ /* 0x000fe200078e00ff */
[----:B------:R-:W-:-:S04]  /*5650*/  ISETP.GE.U32.AND P0, PT, R16, UR4, PT ;  /* 0x0000000410007c0c */ /* 0x000fc8000bf06070 */
[----:B------:R-:W-:-:S13]  /*5660*/  ISETP.GE.U32.AND.EX P0, PT, R17, UR5, PT, P0 ;  /* 0x0000000511007c0c */ /* 0x000fda000bf06100 */
[----:B------:R-:W-:Y:S05]  /*5670*/  @P0 BRA `(.L_x_127) ;  /* 0x00000004004c0947 */ /* 0x000fea0003800000 */
[----:B-12-4-:R-:W1:Y:S01]  /*5680*/  LDC.64 R10, c[0x0][0x628] ;  /* 0x00018a00ff0a7b82 */ /* 0x016e620000000a00 */
[----:B---3--:R-:W2:Y:S01]  /*5690*/  S2R R12, SR_CTAID.X ;  /* 0x00000000000c7919 */ /* 0x008ea20000002500 */
[----:B------:R-:W-:Y:S02]  /*56a0*/  IMAD.MOV.U32 R8, RZ, RZ, R16 ;  /* 0x000000ffff087224 */ /* 0x000fe400078e0010 */
[----:B------:R-:W-:Y:S01]  /*56b0*/  IMAD.MOV.U32 R9, RZ, RZ, R17 ;  /* 0x000000ffff097224 */ /* 0x000fe200078e0011 */
[----:B------:R-:W3:Y:S03]  /*56c0*/  S2R R20, SR_CTAID.Y ;  /* 0x0000000000147919 */ /* 0x000ee60000002600 */
[----:B------:R-:W4:Y:S08]  /*56d0*/  LDC R0, c[0x0][0x630] ;  /* 0x00018c00ff007b82 */ /* 0x000f300000000800 */
[----:B------:R-:W0:Y:S01]  /*56e0*/  LDC.64 R14, c[0x0][0x620] ;  /* 0x00018800ff0e7b82 */ /* 0x000e220000000a00 */
[----:B-1----:R-:W-:-:S04]  /*56f0*/  ISETP.NE.U32.AND P0, PT, R10, RZ, PT ;  /* 0x000000ff0a00720c */ /* 0x002fc80003f05070 */
[----:B------:R-:W-:-:S13]  /*5700*/  ISETP.NE.AND.EX P0, PT, R11, RZ, PT, P0 ;  /* 0x000000ff0b00720c */ /* 0x000fda0003f05300 */
[----:B0-234-:R-:W-:Y:S05]  /*5710*/  @!P0 BRA `(.L_x_128) ;  /* 0x0000000000288947 */ /* 0x01dfea0003800000 */
        /* <DEDUP_REMOVED lines=10> */
.L_x_128:
[-CC-:B------:R-:W-:Y:S01]  /*57c0*/  SHF.R.U64 R85, R8, R0.reuse, R9.reuse ;  /* 0x0000000008557219 */ /* 0x180fe20000001209 */
[----:B------:R-:W0:Y:S01]  /*57d0*/  LDC.64 R26, c[0x0][0x640] ;  /* 0x00019000ff1a7b82 */ /* 0x000e220000000a00 */
[----:B------:R-:W-:Y:S01]  /*57e0*/  SHF.R.U32.HI R0, RZ, R0, R9 ;  /* 0x00000000ff007219 */ /* 0x000fe20000011609 */
[----:B------:R-:W-:Y:S01]  /*57f0*/  ULDC UR4, c[0x0][0x150] ;  /* 0x0000540000047ab9 */ /* 0x000fe20000000800 */
[----:B------:R-:W-:Y:S02]  /*5800*/  IADD3 R3, P0, RZ, -R85, RZ ;  /* 0x80000055ff037210 */ /* 0x000fe40007f1e0ff */
[----:B------:R-:W-:-:S03]  /*5810*/  I2FP.F32.U32 R7, R12 ;  /* 0x0000000c00077245 */ /* 0x000fc60000201000 */
[----:B------:R-:W1:Y:S01]  /*5820*/  LDC R6, c[0x0][0x618] ;  /* 0x00018600ff067b82 */ /* 0x000e620000000800 */
[----:B------:R-:W-:Y:S02]  /*5830*/  IMAD.X R5, RZ, RZ, ~R0, P0 ;  /* 0x000000ffff057224 */ /* 0x000fe400000e0e00 */
[----:B------:R-:W-:Y:S01]  /*5840*/  FMUL R7, R7, UR4 ;  /* 0x0000000407077c20 */ /* 0x000fe20008400000 */
[----:B------:R-:W-:Y:S01]  /*5850*/  ULDC UR4, c[0x0][0x154] ;  /* 0x0000550000047ab9 */ /* 0x000fe20000000800 */
[-C--:B------:R-:W-:Y:S02]  /*5860*/  IMAD R0, R5, R14.reuse, RZ ;  /* 0x0000000e05007224 */ /* 0x080fe400078e02ff */
[C---:B------:R-:W-:Y:S01]  /*5870*/  IMAD.WIDE.U32 R4, R3.reuse, R14, R16 ;  /* 0x0000000e03047225 */ /* 0x040fe200078e0010 */
[----:B------:R-:W2:Y:S01]  /*5880*/  LDC R8, c[0x0][0x608] ;  /* 0x00018200ff087b82 */ /* 0x000ea20000000800 */
[----:B------:R-:W3:Y:S02]  /*5890*/  F2I.U32.TRUNC.NTZ R7, R7 ;  /* 0x0000000700077305 */ /* 0x000ee4000020f000 */
[----:B------:R-:W-:Y:S01]  /*58a0*/  IMAD R3, R3, R15, R0 ;  /* 0x0000000f03037224 */ /* 0x000fe200078e0200 */
[----:B------:R-:W-:-:S03]  /*58b0*/  I2FP.F32.U32 R0, R20 ;  /* 0x0000001400007245 */ /* 0x000fc60000201000 */
[----:B------:R-:W-:Y:S01]  /*58c0*/  IMAD.IADD R3, R5, 0x1, R3 ;  /* 0x0000000105037824 */ /* 0x000fe200078e0203 */
[----:B------:R-:W4:Y:S01]  /*58d0*/  LDC R11, c[0x0][0x658] ;  /* 0x00019600ff0b7b82 */ /* 0x000f220000000800 */
[----:B0-----:R-:W-:-:S04]  /*58e0*/  ISETP.NE.U32.AND P0, PT, R26, RZ, PT ;  /* 0x000000ff1a00720c */ /* 0x001fc80003f05070 */
[----:B------:R-:W-:-:S03]  /*58f0*/  ISETP.NE.AND.EX P0, PT, R27, RZ, PT, P0 ;  /* 0x000000ff1b00720c */ /* 0x000fc60003f05300 */
[----:B------:R-:W0:Y:S01]  /*5900*/  LDC R9, c[0x0][0x144] ;  /* 0x00005100ff097b82 */ /* 0x000e220000000800 */
[-C--:B-1----:R-:W-:Y:S01]  /*5910*/  SHF.R.U64 R10, R4, R6.reuse, R3 ;  /* 0x00000006040a7219 */ /* 0x082fe20000001203 */
[----:B---3--:R-:W-:Y:S01]  /*5920*/  IMAD.MOV R7, RZ, RZ, -R7 ;  /* 0x000000ffff077224 */ /* 0x008fe200078e0a07 */
[----:B------:R-:W-:Y:S01]  /*5930*/  SHF.R.U32.HI R3, RZ, R6, R3 ;  /* 0x00000006ff037219 */ /* 0x000fe20000011603 */
[----:B------:R-:W-:-:S04]  /*5940*/  FMUL R6, R0, UR4 ;  /* 0x0000000400067c20 */ /* 0x000fc80008400000 */
[----:B------:R-:W1:Y:S01]  /*5950*/  LDC R21, c[0x0][0x148] ;  /* 0x00005200ff157b82 */ /* 0x000e620000000800 */
[----:B------:R3:W0:Y:S01]  /*5960*/  F2I.U32.TRUNC.NTZ R14, R6 ;  /* 0x00000006000e7305 */ /* 0x000622000020f000 */
[-CC-:B--2---:R-:W-:Y:S02]  /*5970*/  SHF.R.U64 R13, R10, R8.reuse, R3.reuse ;  /* 0x000000080a0d7219 */ /* 0x184fe40000001203 */
[----:B------:R-:W-:-:S04]  /*5980*/  SHF.R.U32.HI R0, RZ, R8, R3 ;  /* 0x00000008ff007219 */ /* 0x000fc80000011603 */
[----:B-----5:R-:W2:Y:S01]  /*5990*/  LDC R24, c[0x0][0x648] ;  /* 0x00019200ff187b82 */ /* 0x020ea20000000800 */
[-CC-:B----4-:R-:W-:Y:S02]  /*59a0*/  SHF.R.U64 R15, R13, R11.reuse, R0.reuse ;  /* 0x0000000b0d0f7219 */ /* 0x190fe40000001200 */
[----:B------:R-:W-:-:S03]  /*59b0*/  SHF.R.U32.HI R5, RZ, R11, R0 ;  /* 0x0000000bff057219 */ /* 0x000fc60000011600 */
[----:B------:R-:W-:Y:S02]  /*59c0*/  IMAD.MOV.U32 R4, RZ, RZ, R15 ;  /* 0x000000ffff047224 */ /* 0x000fe400078e000f */
[----:B------:R-:W4:Y:S01]  /*59d0*/  LDC R28, c[0x0][0x638] ;  /* 0x00018e00ff1c7b82 */ /* 0x000f220000000800 */
[----:B0-----:R-:W-:-:S07]  /*59e0*/  IMAD R25, R9, R7, R12 ;  /* 0x0000000709197224 */ /* 0x001fce00078e020c */
[----:B------:R-:W0:Y:S08]  /*59f0*/  LDC R29, c[0x0][0x610] ;  /* 0x00018400ff1d7b82 */ /* 0x000e300000000800 */
[----:B------:R-:W0:Y:S01]  /*5a00*/  LDC R30, c[0x0][0x600] ;  /* 0x00018000ff1e7b82 */ /* 0x000e220000000800 */
[----:B-123--:R-:W-:Y:S05]  /*5a10*/  @!P0 BRA `(.L_x_129) ;  /* 0x0000000000288947 */ /* 0x00efea0003800000 */
[----:B------:R-:W1:Y:S02]  /*5a20*/  LDC R0, c[0x0][0x64c] ;  /* 0x00019300ff007b82 */ /* 0x000e640000000800 */
[----:B-1----:R-:W-:-:S05]  /*5a30*/  IADD3 R3, P0, R15, R0, RZ ;  /* 0x000000000f037210 */ /* 0x002fca0007f1e0ff */
        /* <DEDUP_REMOVED lines=8> */
.L_x_129:
[----:B------:R-:W-:Y:S01]  /*5ac0*/  ISETP.NE.AND P0, PT, R2, 0x1, PT ;  /* 0x000000010200780c */ /* 0x000fe20003f05270 */
[----:B------:R-:W-:Y:S01]  /*5ad0*/  IMAD.MOV R14, RZ, RZ, -R14 ;  /* 0x000000ffff0e7224 */ /* 0x000fe200078e0a0e */
[----:B------:R-:W-:Y:S02]  /*5ae0*/  SHF.R.U64 R0, R4, R24, R5 ;  /* 0x0000001804007219 */ /* 0x000fe40000001205 */
[----:B------:R-:W-:Y:S02]  /*5af0*/  LOP3.LUT R3, R13, R82, RZ, 0xc0, !PT ;  /* 0x000000520d037212 */ /* 0x000fe400078ec0ff */
[----:B------:R-:W-:Y:S01]  /*5b00*/  LOP3.LUT R10, R10, R81, RZ, 0xc0, !PT ;  /* 0x000000510a0a7212 */ /* 0x000fe200078ec0ff */
[----:B------:R-:W-:Y:S02]  /*5b10*/  IMAD.MOV R4, RZ, RZ, -R0 ;  /* 0x000000ffff047224 */ /* 0x000fe400078e0a00 */
[----:B------:R-:W-:Y:S02]  /*5b20*/  IMAD R0, R76, R0, R3 ;  /* 0x000000004c007224 */ /* 0x000fe400078e0203 */
[----:B----4-:R-:W-:-:S02]  /*5b30*/  IMAD R3, R4, R28, R15 ;  /* 0x0000001c04037224 */ /* 0x010fc400078e020f */
[----:B------:R-:W-:Y:S02]  /*5b40*/  @P0 IMAD R25, R21, R14, R20 ;  /* 0x0000000e15190224 */ /* 0x000fe400078e0214 */
[----:B0-----:R-:W-:Y:S02]  /*5b50*/  IMAD R5, R3, R30, R10 ;  /* 0x0000001e03057224 */ /* 0x001fe400078e020a */
[----:B------:R-:W-:Y:S02]  /*5b60*/  IMAD R0, R0, R29, R25 ;  /* 0x0000001d00007224 */ /* 0x000fe400078e0219 */
[----:B------:R-:W-:-:S03]  /*5b70*/  IMAD.MOV.U32 R4, RZ, RZ, 0x1 ;  /* 0x00000001ff047424 */ /* 0x000fc600078e00ff */
[----:B------:R-:W-:Y:S02]  /*5b80*/  SEL R86, R5, R0, !P0 ;  /* 0x0000000005567207 */ /* 0x000fe40004000000 */
[----:B------:R-:W-:Y:S02]  /*5b90*/  PRMT R3, R4, 0x7610, R3 ;  /* 0x0000761004037816 */ /* 0x000fe40000000003 */
[----:B------:R-:W-:-:S07]  /*5ba0*/  SEL R0, R0, R5, !P0 ;  /* 0x0000000500007207 */ /* 0x000fce0004000000 */
.L_x_127:
[----:B------:R-:W-:Y:S01]  /*5bb0*/  UIADD3 UR42, UR43, UR42, URZ ;  /* 0x0000002a2b2a7290 */ /* 0x000fe2000fffe03f */
[----:B------:R-:W-:Y:S01]  /*5bc0*/  LOP3.LUT P0, RZ, R3, 0xff, RZ, 0xc0, !PT ;  /* 0x000000ff03ff7812 */ /* 0x000fe2000780c0ff */
[----:B------:R-:W-:Y:S02]  /*5bd0*/  IMAD.MOV.U32 R87, RZ, RZ, R0 ;  /* 0x000000ffff577224 */ /* 0x000fe400078e0000 */
[----:B------:R-:W-:Y:S02]  /*5be0*/  USHF.R.U32.HI UR4, URZ, 0x2, UR42 ;  /* 0x000000023f047899 */ /* 0x000fe4000801162a */
[----:B------:R-:W-:Y:S02]  /*5bf0*/  UISETP.GT.U32.AND UP1, UPT, UR42, 0x3, UPT ;  /* 0x000000032a00788c */ /* 0x000fe4000bf24070 */
[----:B------:R-:W-:Y:S02]  /*5c00*/  ULOP3.LUT UR4, UR4, 0x1, URZ, 0xc0, !UPT ;  /* 0x0000000104047892 */ /* 0x000fe4000f8ec03f */
[----:B------:R-:W-:-:S02]  /*5c10*/  UISETP.LT.U32.AND UP1, UPT, UR43, 0x4, UP1 ;  /* 0x000000042b00788c */ /* 0x000fc40008f21070 */
[----:B------:R-:W-:Y:S02]  /*5c20*/  UISETP.NE.U32.AND UP0, UPT, UR4, 0x1, UPT ;  /* 0x000000010400788c */ /* 0x000fe4000bf05070 */
[----:B------:R-:W-:Y:S02]  /*5c30*/  USEL UR5, URZ, 0x1, !UP1 ;  /* 0x000000013f057887 */ /* 0x000fe4000c800000 */
[----:B------:R-:W-:Y:S02]  /*5c40*/  UISETP.GT.U32.AND UP0, UPT, UR43, 0x3, !UP0 ;  /* 0x000000032b00788c */ /* 0x000fe4000c704070 */
[----:B------:R-:W-:Y:S02]  /*5c50*/  ULOP3.LUT UR42, UR42, 0x3, URZ, 0xc0, !UPT ;  /* 0x000000032a2a7892 */ /* 0x000fe4000f8ec03f */
[----:B------:R-:W-:-:S04]  /*5c60*/  USEL UR4, URZ, 0x1, !UP0 ;  /* 0x000000013f047887 */ /* 0x000fc8000c000000 */
[----:B------:R-:W-:Y:S01]  /*5c70*/  ULOP3.LUT UR40, UR4, UR40, UR5, 0x96, !UPT ;  /* 0x0000002804287292 */ /* 0x000fe2000f8e9605 */
[----:B------:R-:W-:Y:S11]  /*5c80*/  @P0 BRA `(.L_x_130) ;  /* 0xffffffb400fc0947 */ /* 0x000ff6000383ffff */
[----:B------:R-:W-:Y:S05]  /*5c90*/  EXIT ;  /* 0x000000000000794d */ /* 0x000fea0003800000 */
.L_x_7:
        /* <DEDUP_REMOVED lines=26> */
.L_x_132:
[----:B------:R-:W0:Y:S01]  /*5e40*/  LDC.64 R28, c[0x0][0x640] ;  /* 0x00019000ff1c7b82 */ /* 0x000e220000000a00 */
[-CC-:B------:R-:W-:Y:S01]  /*5e50*/  SHF.R.U64 R21, R14, R8.reuse, R15.reuse ;  /* 0x000000080e157219 */ /* 0x180fe2000000120f */
[----:B------:R-:W-:Y:S01]  /*5e60*/  IMAD.MOV.U32 R31, RZ, RZ, 0x1 ;  /* 0x00000001ff1f7424 */ /* 0x000fe200078e00ff */
[----:B------:R-:W-:Y:S02]  /*5e70*/  SHF.R.U32.HI R7, RZ, R8, R15 ;  /* 0x00000008ff077219 */ /* 0x000fe4000001160f */
[----:B------:R-:W-:-:S03]  /*5e80*/  IADD3 R13, P0, RZ, -R21, RZ ;  /* 0x80000015ff0d7210 */ /* 0x000fc60007f1e0ff */
[----:B------:R-:W1:Y:S02]  /*5e90*/  LDC R12, c[0x0][0x618] ;  /* 0x00018600ff0c7b82 */ /* 0x000e640000000800 */
[----:B------:R-:W-:Y:S02]  /*5ea0*/  IMAD.X R7, RZ, RZ, ~R7, P0 ;  /* 0x000000ffff077224 */ /* 0x000fe400000e0e07 */
[----:B------:R-:W-:-:S04]  /*5eb0*/  IMAD.WIDE.U32 R10, R13, R24, R16 ;  /* 0x000000180d0a7225 */ /* 0x000fc800078e0010 */
[----:B------:R-:W2:Y:S01]  /*5ec0*/  LDC R14, c[0x0][0x608] ;  /* 0x00018200ff0e7b82 */ /* 0x000ea20000000800 */
[----:B------:R-:W-:-:S04]  /*5ed0*/  IMAD R8, R7, R24, RZ ;  /* 0x0000001807087224 */ /* 0x000fc800078e02ff */
[----:B------:R-:W-:-:S03]  /*5ee0*/  IMAD R7, R13, R25, R8 ;  /* 0x000000190d077224 */ /* 0x000fc600078e0208 */
[----:B------:R-:W3:Y:S01]  /*5ef0*/  LDC R26, c[0x0][0x658] ;  /* 0x00019600ff1a7b82 */ /* 0x000ee20000000800 */
[----:B------:R-:W-:Y:S01]  /*5f00*/  IMAD.IADD R7, R11, 0x1, R7 ;  /* 0x000000010b077824 */ /* 0x000fe200078e0207 */
[----:B0-----:R-:W-:Y:S01]  /*5f10*/  ISETP.NE.U32.AND P0, PT, R28, RZ, PT ;  /* 0x000000ff1c00720c */ /* 0x001fe20003f05070 */
[----:B------:R-:W-:-:S03]  /*5f20*/  IMAD.MOV.U32 R11, RZ, RZ, -0x1 ;  /* 0xffffffffff0b7424 */ /* 0x000fc600078e00ff */
        /* <DEDUP_REMOVED lines=8> */
[-C--:B---3--:R-:W-:Y:S02]  /*5fb0*/  SHF.L.U32 R10, R11, R26.reuse, RZ ;  /* 0x0000001a0b0a7219 */ /* 0x088fe400000006ff */
[--C-:B------:R-:W-:Y:S02]  /*5fc0*/  SHF.R.U64 R24, R22, R26, R7.reuse ;  /* 0x0000001a16187219 */ /* 0x100fe40000001207 */
[----:B------:R-:W-:Y:S02]  /*5fd0*/  LOP3.LUT R33, RZ, R10, RZ, 0x33, !PT ;  /* 0x0000000aff217212 */ /* 0x000fe400078e33ff */
[----:B------:R-:W-:Y:S01]  /*5fe0*/  SHF.R.U32.HI R11, RZ, R26, R7 ;  /* 0x0000001aff0b7219 */ /* 0x000fe20000011607 */
[----:B------:R-:W3:Y:S01]  /*5ff0*/  LDC R30, c[0x0][0x610] ;  /* 0x00018400ff1e7b82 */ /* 0x000ee20000000800 */
[----:B------:R-:W-:Y:S01]  /*6000*/  IMAD.MOV.U32 R10, RZ, RZ, R24 ;  /* 0x000000ffff0a7224 */ /* 0x000fe200078e0018 */
[----:B------:R-:W-:Y:S06]  /*6010*/  @!P0 BRA `(.L_x_133) ;  /* 0x0000000000288947 */ /* 0x000fec0003800000 */
        /* <DEDUP_REMOVED lines=10> */
.L_x_133:
[----:B------:R-:W-:Y:S02]  /*60c0*/  ISETP.NE.AND P0, PT, R2, 0x1, PT ;  /* 0x000000010200780c */ /* 0x000fe40003f05270 */
[----:B-1----:R-:W-:Y:S01]  /*60d0*/  SHF.R.U64 R8, R10, R8, R11 ;  /* 0x000000080a087219 */ /* 0x002fe2000000120b */
[----:B0-----:R-:W-:Y:S01]  /*60e0*/  VIADD R11, R25, 0xffffffff ;  /* 0xffffffff190b7836 */ /* 0x001fe20000000000 */
[----:B------:R-:W-:Y:S02]  /*60f0*/  SHF.L.U32 R31, R31, R26, RZ ;  /* 0x0000001a1f1f7219 */ /* 0x000fe400000006ff */
[----:B------:R-:W-:Y:S01]  /*6100*/  LOP3.LUT R5, R22, R33, RZ, 0xc0, !PT ;  /* 0x0000002116057212 */ /* 0x000fe200078ec0ff */
[----:B------:R-:W-:-:S04]  /*6110*/  IMAD.MOV R7, RZ, RZ, -R8 ;  /* 0x000000ffff077224 */ /* 0x000fc800078e0a08 */
[----:B------:R-:W-:Y:S02]  /*6120*/  IMAD R5, R31, R8, R5 ;  /* 0x000000081f057224 */ /* 0x000fe400078e0205 */
[----:B------:R-:W-:Y:S01]  /*6130*/  @P0 IMAD R6, R9, R23, R4 ;  /* 0x0000001709060224 */ /* 0x000fe200078e0204 */
[----:B------:R-:W-:Y:S01]  /*6140*/  LOP3.LUT R9, R20, R11, RZ, 0xc0, !PT ;  /* 0x0000000b14097212 */ /* 0x000fe200078ec0ff */
[----:B--2---:R-:W-:Y:S02]  /*6150*/  IMAD R4, R7, R27, R24 ;  /* 0x0000001b07047224 */ /* 0x004fe400078e0218 */
[----:B---3--:R-:W-:Y:S02]  /*6160*/  IMAD R6, R5, R30, R6 ;  /* 0x0000001e05067224 */ /* 0x008fe400078e0206 */
[----:B------:R-:W-:Y:S02]  /*6170*/  IMAD R5, R4, R25, R9 ;  /* 0x0000001904057224 */ /* 0x000fe400078e0209 */
[----:B------:R-:W-:-:S02]  /*6180*/  IMAD.MOV.U32 R8, RZ, RZ, 0x1 ;  /* 0x00000001ff087424 */ /* 0x000fc400078e00ff */
[----:B------:R-:W-:Y:S01]  /*6190*/  IMAD.MOV.U32 R7, RZ, RZ, R21 ;  /* 0x000000ffff077224 */ /* 0x000fe200078e0015 */
[----:B------:R-:W-:Y:S02]  /*61a0*/  SEL R19, R5, R6, !P0 ;  /* 0x0000000605137207 */ /* 0x000fe40004000000 */
[----:B------:R-:W-:-:S07]  /*61b0*/  SEL R20, R6, R5, !P0 ;  /* 0x0000000506147207 */ /* 0x000fce0004000000 */
.L_x_131:
[----:B------:R-:W-:-:S08]  /*61c0*/  NOP ;  /* 0x0000000000007918 */ /* 0x000fd00000000000 */
[----:B------:R-:W0:-:S00]  /*61d0*/  USETMAXREG.DEALLOC.CTAPOOL 0x28 ;  /* 0x00000028000079c8 */ /* 0x000e0000080e0500 */
[----:B0-----:R-:W-:-:S13]  /*61e0*/  ISETP.NE.AND P0, PT, R3, RZ, PT ;  /* 0x000000ff0300720c */ /* 0x001fda0003f05270 */
[----:B------:R-:W-:Y:S05]  /*61f0*/  @P0 EXIT ;  /* 0x000000000000094d */ /* 0x000fea0003800000 */
[----:B------:R-:W-:Y:S01]  /*6200*/  LOP3.LUT P0, RZ, R8, 0xff, RZ, 0xc0, !PT ;  /* 0x000000ff08ff7812 */ /* 0x000fe2000780c0ff */
[----:B------:R-:W-:Y:S02]  /*6210*/  IMAD.MOV.U32 R3, RZ, RZ, 0x1 ;  /* 0x00000001ff037424 */ /* 0x000fe400078e00ff */
[----:B------:R-:W-:-:S10]  /*6220*/  IMAD.MOV.U32 R8, RZ, RZ, RZ ;  /* 0x000000ffff087224 */ /* 0x000fd400078e00ff */
[----:B------:R-:W-:Y:S05]  /*6230*/  @!P0 BRA `(.L_x_134) ;  /* 0x0000000c00548947 */ /* 0x000fea0003800000 */
[----:B------:R-:W0:Y:S01]  /*6240*/  LDC R3, c[0x0][0x28c] ;  /* 0x0000a300ff037b82 */ /* 0x000e220000000800 */
[----:B------:R-:W1:Y:S01]  /*6250*/  S2R R10, SR_CgaCtaId ;  /* 0x00000000000a7919 */ /* 0x000e620000008800 */
[----:B------:R-:W-:Y:S01]  /*6260*/  ULDC UR5, c[0x0][0x658] ;  /* 0x0001960000057ab9 */ /* 0x000fe20000000800 */
[----:B------:R-:W-:Y:S01]  /*6270*/  UMOV UR6, 0xffffffff ;  /* 0xffffffff00067882 */ /* 0x000fe20000000000 */
[----:B------:R-:W-:Y:S01]  /*6280*/  BSSY B0, `(.L_x_134) ;  /* 0x00000d0000007945 */ /* 0x000fe20003800000 */
[----:B------:R-:W-:Y:S01]  /*6290*/  USHF.L.U32 UR6, UR6, UR5, URZ ;  /* 0x0000000506067299 */ /* 0x000fe2000800063f */
[----:B------:R-:W-:Y:S01]  /*62a0*/  IMAD.MOV.U32 R11, RZ, RZ, 0x1 ;  /* 0x00000001ff0b7424 */ /* 0x000fe200078e00ff */
[----:B------:R-:W-:Y:S01]  /*62b0*/  LOP3.LUT R13, R18, 0x2, RZ, 0xfc, !PT ;  /* 0x00000002120d7812 */ /* 0x000fe200078efcff */
[----:B------:R-:W-:Y:S01]  /*62c0*/  IMAD.MOV.U32 R8, RZ, RZ, RZ ;  /* 0x000000ffff087224 */ /* 0x000fe200078e00ff */
[----:B------:R-:W-:Y:S01]  /*62d0*/  ULDC UR4, c[0x0][0x600] ;  /* 0x0001800000047ab9 */ /* 0x000fe20000000800 */
[----:B------:R-:W-:Y:S01]  /*62e0*/  UMOV UR7, 0x1 ;  /* 0x0000000100077882 */ /* 0x000fe20000000000 */
[----:B------:R-:W-:-:S02]  /*62f0*/  UIADD3 UR4, UR4, -0x1, URZ ;  /* 0xffffffff04047890 */ /* 0x000fc4000fffe03f */
[----:B------:R-:W-:Y:S02]  /*6300*/  USHF.L.U32 UR5, UR7, UR5, URZ ;  /* 0x0000000507057299 */ /* 0x000fe4000800063f */
[----:B------:R-:W-:Y:S01]  /*6310*/  ULOP3.LUT UR6, URZ, UR6, URZ, 0x33, !UPT ;  /* 0x000000063f067292 */ /* 0x000fe2000f8e333f */
[----:B------:R-:W-:Y:S01]  /*6320*/  ULDC.64 UR30, c[0x0][0x198] ;  /* 0x00006600001e7ab9 */ /* 0x000fe20000000a00 */
[----:B0-----:R-:W-:-:S05]  /*6330*/  VIADD R3, R3, 0x7f ;  /* 0x0000007f03037836 */ /* 0x001fca0000000000 */
[----:B------:R-:W-:-:S04]  /*6340*/  SHF.R.S32.HI R4, RZ, 0x1f, R3 ;  /* 0x0000001fff047819 */ /* 0x000fc80000011403 */
[----:B------:R-:W-:Y:S01]  /*6350*/  LEA.HI R4, R4, R3, RZ, 0x7 ;  /* 0x0000000304047211 */ /* 0x000fe200078f38ff */
[----:B------:R-:W-:Y:S01]  /*6360*/  IMAD.MOV.U32 R3, RZ, RZ, 0x1 ;  /* 0x00000001ff037424 */ /* 0x000fe200078e00ff */
[----:B-1----:R-:W-:Y:S02]  /*6370*/  LOP3.LUT R10, R10, 0x1, RZ, 0xc0, !PT ;  /* 0x000000010a0a7812 */ /* 0x002fe400078ec0ff */
[----:B------:R-:W-:-:S05]  /*6380*/  SHF.R.S32.HI R9, RZ, 0x7, R4 ;  /* 0x00000007ff097819 */ /* 0x000fca0000011404 */
[----:B------:R-:W-:-:S07]  /*6390*/  VIADD R12, R9, 0x1 ;  /* 0x00000001090c7836 */ /* 0x000fce0000000000 */
.L_x_145:
[----:B------:R-:W-:-:S03]  /*63a0*/  UMOV UR7, 0xffffffff ;  /* 0xffffffff00077882 */ /* 0x000fc60000000000 */
[----:B------:R-:W-:Y:S05]  /*63b0*/  BRA.DIV UR7, `(.L_x_135) ;  /* 0x0000000e07dc7947 */ /* 0x000fea000b800000 */
[----:B------:R-:W-:-:S13]  /*63c0*/  ELECT P6, URZ, PT ;  /* 0x00000000003f782f */ /* 0x000fda00038c0000 */
.L_x_156:
[----:B------:R-:W0:Y:S01]  /*63d0*/  LDC R4, c[0x0][0x28c] ;  /* 0x0000a300ff047b82 */ /* 0x000e220000000800 */
[----:B------:R-:W-:Y:S01]  /*63e0*/  BSSY B1, `(.L_x_136) ;  /* 0x0000046000017945 */ /* 0x000fe20003800000 */
[----:B0-----:R-:W-:-:S13]  /*63f0*/  ISETP.LT.OR P6, PT, R4, 0x1, !P6 ;  /* 0x000000010400780c */ /* 0x001fda00077c1670 */
[----:B------:R-:W-:Y:S05]  /*6400*/  @P6 BRA `(.L_x_137) ;  /* 0x00000004000c6947 */ /* 0x000fea0003800000 */
[----:B------:R-:W-:Y:S02]  /*6410*/  IMAD R19, R19, 0x2, R10 ;  /* 0x0000000213137824 */ /* 0x000fe400078e020a */
[----:B------:R-:W-:Y:S02]  /*6420*/  IMAD.SHL.U32 R20, R20, 0x80, RZ ;  /* 0x0000008014147824 */ /* 0x000fe400078e00ff */
[----:B------:R-:W-:Y:S02]  /*6430*/  IMAD.MOV.U32 R23, RZ, RZ, RZ ;  /* 0x000000ffff177224 */ /* 0x000fe400078e00ff */
[----:B------:R-:W-:Y:S02]  /*6440*/  IMAD.MOV.U32 R4, RZ, RZ, R12 ;  /* 0x000000ffff047224 */ /* 0x000fe400078e000c */
[----:B------:R-:W-:Y:S02]  /*6450*/  IMAD.MOV.U32 R5, RZ, RZ, R3 ;  /* 0x000000ffff057224 */ /* 0x000fe400078e0003 */
[----:B------:R-:W-:-:S02]  /*6460*/  IMAD.MOV.U32 R15, RZ, RZ, R8 ;  /* 0x000000ffff0f7224 */ /* 0x000fc400078e0008 */
[----:B------:R-:W-:-:S07]  /*6470*/  IMAD R19, R19, 0x30, RZ ;  /* 0x0000003013137824 */ /* 0x000fce00078e02ff */
.L_x_140:
[----:B------:R-:W0:Y:S01]  /*6480*/  S2R R21, SR_CgaCtaId ;  /* 0x0000000000157919 */ /* 0x000e220000008800 */
[----:B------:R-:W-:Y:S02]  /*6490*/  MOV R6, 0x400 ;  /* 0x0000040000067802 */ /* 0x000fe40000000f00 */
[----:B------:R-:W-:-:S13]  /*64a0*/  ISETP.NE.AND P1, PT, R0, RZ, PT ;  /* 0x000000ff0000720c */ /* 0x000fda0003f25270 */
[----:B------:R-:W1:Y:S01]  /*64b0*/  @!P1 LDC R14, c[0x0][0x500] ;  /* 0x00014000ff0e9b82 */ /* 0x000e620000000800 */
[----:B0-----:R-:W-:Y:S02]  /*64c0*/  LEA R22, R21, R6, 0x18 ;  /* 0x0000000615167211 */ /* 0x001fe400078ec0ff */
[----:B------:R-:W-:-:S03]  /*64d0*/  SHF.L.U32 R6, R5, 0x1f, RZ ;  /* 0x0000001f05067819 */ /* 0x000fc600000006ff */
[----:B------:R-:W-:-:S04]  /*64e0*/  IMAD R21, R15, 0x8, R22 ;  /* 0x000000080f157824 */ /* 0x000fc800078e0216 */
[----:B------:R-:W0:Y:S02]  /*64f0*/  SYNCS.PHASECHK.TRANS64.TRYWAIT P0, [R21+URZ+0x20], R6 ;  /* 0x00002006150075a7 */ /* 0x000e24000800017f */
[----:B01----:R-:W-:Y:S05]  /*6500*/  @!P0 BRA `(.L_x_138) ;  /* 0x0000000c00a88947 */ /* 0x003fea0003800000 */
.L_x_157:
[----:B0-----:R-:W-:Y:S01]  /*6510*/  PRMT R6, R13, 0x9910, RZ ;  /* 0x000099100d067816 */ /* 0x001fe200000000ff */
[----:B------:R0:W-:Y:S03]  /*6520*/  @!P1 SYNCS.ARRIVE.TRANS64 RZ, [R21+URZ], R14 ;  /* 0x0000000e15ff99a7 */ /* 0x0001e6000800003f */
[----:B------:R-:W-:-:S13]  /*6530*/  ISETP.NE.AND P0, PT, R6, 0x2, PT ;  /* 0x000000020600780c */ /* 0x000fda0003f05270 */
[----:B0-----:R-:W-:Y:S05]  /*6540*/  @P0 BRA `(.L_x_139) ;  /* 0x0000000000040947 */ /* 0x001fea0003800000 */
[----:B------:R-:W-:Y:S01]  /*6550*/  BPT.TRAP 0x1 ;  /* 0x000000040000795c */ /* 0x000fe20000300000 */
.L_x_139:
[----:B------:R-:W-:Y:S01]  /*6560*/  IMAD R6, R15, 0x4, R10 ;  /* 0x000000040f067824 */ /* 0x000fe200078e020a */
[----:B------:R-:W-:Y:S01]  /*6570*/  R2UR UR34, R23 ;  /* 0x00000000172272ca */ /* 0x000fe200000e0000 */
[--C-:B------:R-:W-:Y:S01]  /*6580*/  IMAD R14, R15, 0x8000, R22.reuse ;  /* 0x000080000f0e7824 */ /* 0x100fe200078e0216 */
[----:B------:R-:W-:Y:S01]  /*6590*/  R2UR UR33, R21 ;  /* 0x00000000152172ca */ /* 0x000fe200000e0000 */
[----:B------:R-:W-:Y:S01]  /*65a0*/  IMAD R6, R6, 0xc00, RZ ;  /* 0x00000c0006067824 */ /* 0x000fe200078e02ff */
[----:B------:R-:W-:Y:S01]  /*65b0*/  R2UR UR36, R7 ;  /* 0x00000000072472ca */ /* 0x000fe200000e0000 */
[----:B------:R-:W-:Y:S01]  /*65c0*/  VIADD R4, R4, 0xffffffff ;  /* 0xffffffff04047836 */ /* 0x000fe20000000000 */
[----:B------:R-:W-:Y:S01]  /*65d0*/  R2UR UR24, R14 ;  /* 0x000000000e1872ca */ /* 0x000fe200000e0000 */
[----:B------:R-:W-:Y:S01]  /*65e0*/  IMAD R6, R6, 0x2, R22 ;  /* 0x0000000206067824 */ /* 0x000fe200078e0216 */
[----:B------:R-:W-:Y:S01]  /*65f0*/  R2UR UR35, R20 ;  /* 0x00000000142372ca */ /* 0x000fe200000e0000 */
[----:B------:R-:W-:Y:S01]  /*6600*/  UIADD3 UR14, UP0, UR30, 0xf0, URZ ;  /* 0x000000f01e0e7890 */ /* 0x000fe2000ff1e03f */
[----:B------:R-:W-:Y:S01]  /*6610*/  R2UR UR19, R19 ;  /* 0x00000000131372ca */ /* 0x000fe200000e0000 */
[----:B------:R-:W-:Y:S01]  /*6620*/  UIADD3 UR42, UP1, UR30, 0x1f0, URZ ;  /* 0x000001f01e2a7890 */ /* 0x000fe2000ff3e03f */
[----:B------:R-:W-:Y:S01]  /*6630*/  R2UR UR8, R6 ;  /* 0x00000000060872ca */ /* 0x000fe200000e0000 */
[----:B------:R-:W-:Y:S01]  /*6640*/  UIADD3.X UR15, URZ, UR31, URZ, UP0, !UPT ;  /* 0x0000001f3f0f7290 */ /* 0x000fe200087fe43f */
[----:B------:R-:W-:Y:S01]  /*6650*/  ISETP.GT.AND P1, PT, R4, 0x1, PT ;  /* 0x000000010400780c */ /* 0x000fe20003f24270 */
[----:B------:R-:W-:Y:S01]  /*6660*/  UIADD3 UR26, UR34, 0x40, URZ ;  /* 0x00000040221a7890 */ /* 0x000fe2000fffe03f */
[----:B------:R-:W-:Y:S01]  /*6670*/  VIADD R15, R15, 0x1 ;  /* 0x000000010f0f7836 */ /* 0x000fe20000000000 */
[----:B------:R-:W-:Y:S01]  /*6680*/  UIADD3.X UR43, URZ, UR31, URZ, UP1, !UPT ;  /* 0x0000001f3f2b7290 */ /* 0x000fe20008ffe43f */
[----:B------:R-:W-:Y:S01]  /*6690*/  VIADD R23, R23, 0x80 ;  /* 0x0000008017177836 */ /* 0x000fe20000000000 */
[----:B------:R-:W-:-:S02]  /*66a0*/  UIADD3 UR32, UR24, 0x100, URZ ;  /* 0x0000010018207890 */ /* 0x000fc4000fffe03f */
[----:B------:R-:W-:Y:S01]  /*66b0*/  UIADD3 UR24, UR24, 0x4100, URZ ;  /* 0x0000410018187890 */ /* 0x000fe2000fffe03f */
[----:B------:R-:W-:Y:S01]  /*66c0*/  ISETP.NE.AND P0, PT, R15, 0x4, PT ;  /* 0x000000040f00780c */ /* 0x000fe20003f05270 */
[----:B------:R-:W-:Y:S01]  /*66d0*/  UMOV UR22, 0x0 ;  /* 0x0000000000167882 */ /* 0x000fe20000000000 */
[----:B------:R-:W-:Y:S01]  /*66e0*/  UMOV UR23, 0x10000000 ;  /* 0x1000000000177882 */ /* 0x000fe20000000000 */
[----:B------:R-:W-:Y:S01]  /*66f0*/  UIADD3 UR16, UR8, 0x20100, URZ ;  /* 0x0002010008107890 */ /* 0x000fe2000fffe03f */
[----:B------:R-:W-:Y:S01]  /*6700*/  SEL R6, RZ, 0x1, P0 ;  /* 0x00000001ff067807 */ /* 0x000fe20000000000 */
[----:B------:R-:W-:Y:S01]  /*6710*/  UIADD3 UR8, UR8, 0x23100, URZ ;  /* 0x0002310008087890 */ /* 0x000fe2000fffe03f */
[----:B------:R0:W-:Y:S01]  /*6720*/  UTMALDG.3D [UR32], [UR14], desc[UR22] ;  /* 0x000016200e0075b4 */ /* 0x0001e20008011000 */
[----:B------:R-:W-:Y:S01]  /*6730*/  UMOV UR25, UR33 ;  /* 0x0000002100197c82 */ /* 0x000fe20008000000 */
[----:B------:R-:W-:Y:S01]  /*6740*/  UMOV UR28, UR36 ;  /* 0x00000024001c7c82 */ /* 0x000fe20008000000 */
[----:B------:R-:W-:Y:S01]  /*6750*/  UMOV UR27, UR35 ;  /* 0x00000023001b7c82 */ /* 0x000fe20008000000 */
[----:B------:R-:W-:Y:S01]  /*6760*/  UMOV UR7, 0x30000 ;  /* 0x0003000000077882 */ /* 0x000fe20000000000 */
[----:B------:R-:W-:Y:S01]  /*6770*/  UMOV UR17, UR33 ;  /* 0x0000002100117c82 */ /* 0x000fe20008000000 */
[----:B------:R-:W-:Y:S01]  /*6780*/  UMOV UR18, UR34 ;  /* 0x0000002200127c82 */ /* 0x000fe20008000000 */
[----:B------:R-:W-:Y:S01]  /*6790*/  UMOV UR20, UR36 ;  /* 0x0000002400147c82 */ /* 0x000fe20008000000 */
[----:B------:R-:W-:Y:S01]  /*67a0*/  UMOV UR9, UR33 ;  /* 0x0000002100097c82 */ /* 0x000fe20008000000 */
[----:B------:R-:W-:Y:S01]  /*67b0*/  UMOV UR11, UR19 ;  /* 0x00000013000b7c82 */ /* 0x000fe20008000000 */
[----:B------:R-:W-:Y:S01]  /*67c0*/  UMOV UR12, UR36 ;  /* 0x00000024000c7c82 */ /* 0x000fe20008000000 */
[----:B------:R0:W-:Y:S01]  /*67d0*/  UTMALDG.3D [UR24], [UR14], desc[UR22] ;  /* 0x000016180e0075b4 */ /* 0x0001e20008011000 */
[----:B------:R-:W-:Y:S01]  /*67e0*/  UMOV UR10, UR26 ;  /* 0x0000001a000a7c82 */ /* 0x000fe20008000000 */
[----:B------:R-:W-:-:S02]  /*67f0*/  LOP3.LUT R5, R5, R6, RZ, 0x3c, !PT ;  /* 0x0000000605057212 */ /* 0x000fc400078e3cff */
[----:B------:R-:W-:Y:S01]  /*6800*/  SEL R15, R15, RZ, P0 ;  /* 0x000000ff0f0f7207 */ /* 0x000fe20000000000 */
[----:B------:R0:W-:Y:S01]  /*6810*/  UTMALDG.3D.MULTICAST [UR16], [UR42], UR7, desc[UR22] ;  /* 0x000016102a0073b4 */ /* 0x0001e20008011807 */
[----:B------:R0:W-:Y:S02]  /*6820*/  UTMALDG.3D.MULTICAST [UR8], [UR42], UR7, desc[UR22] ;  /* 0x000016082a0073b4 */ /* 0x0001e40008011807 */
[----:B0-----:R-:W-:Y:S05]  /*6830*/  @P1 BRA `(.L_x_140) ;  /* 0xfffffffc00101947 */ /* 0x001fea000383ffff */
.L_x_137:
[----:B------:R-:W-:Y:S05]  /*6840*/  BSYNC B1 ;  /* 0x0000000000017941 */ /* 0x000fea0003800000 */
.L_x_136:
[----:B------:R-:W-:Y:S01]  /*6850*/  LOP3.LUT P1, RZ, R11, 0xff, RZ, 0xc0, !PT ;  /* 0x000000ff0bff7812 */ /* 0x000fe2000782c0ff */
[----:B------:R-:W-:Y:S01]  /*6860*/  IMAD.IADD R8, R9, 0x1, R8 ;  /* 0x0000000109087824 */ /* 0x000fe200078e0208 */
[----:B------:R-:W-:Y:S01]  /*6870*/  IADD3 R16, P2, R16, UR38, RZ ;  /* 0x0000002610107c10 */ /* 0x000fe2000ff5e0ff */
[----:B------:R-:W-:Y:S01]  /*6880*/  ULDC.64 UR8, c[0x0][0x650] ;  /* 0x0001940000087ab9 */ /* 0x000fe20000000a00 */
[----:B------:R-:W-:Y:S01]  /*6890*/  BSSY B1, `(.L_x_141) ;  /* 0x000006c000017945 */ /* 0x000fe20003800000 */
[----:B------:R-:W-:Y:S01]  /*68a0*/  IMAD.MOV.U32 R20, RZ, RZ, -0x1 ;  /* 0xffffffffff147424 */ /* 0x000fe200078e00ff */
[----:B------:R-:W-:Y:S01]  /*68b0*/  SHF.R.U32.HI R4, RZ, 0x2, R8 ;  /* 0x00000002ff047819 */ /* 0x000fe20000011608 */
[----:B------:R-:W-:Y:S01]  /*68c0*/  IMAD.MOV.U32 R19, RZ, RZ, -0x1 ;  /* 0xffffffffff137424 */ /* 0x000fe200078e00ff */
[----:B------:R-:W-:Y:S01]  /*68d0*/  ISETP.GT.U32.AND P0, PT, R8, 0x3, PT ;  /* 0x000000030800780c */ /* 0x000fe20003f04070 */
[----:B------:R-:W-:Y:S01]  /*68e0*/  IMAD.MOV.U32 R7, RZ, RZ, -0x1 ;  /* 0xffffffffff077424 */ /* 0x000fe200078e00ff */
[----:B------:R-:W-:-:S02]  /*68f0*/  LOP3.LUT R4, R4, 0x1, RZ, 0xc0, !PT ;  /* 0x0000000104047812 */ /* 0x000fc400078ec0ff */
[----:B------:R-:W-:Y:S01]  /*6900*/  ISETP.LT.U32.AND P0, PT, R9, 0x4, P0 ;  /* 0x000000040900780c */ /* 0x000fe20000701070 */
[----:B------:R-:W0:Y:S01]  /*6910*/  @P1 S2R R6, SR_CgaCtaId ;  /* 0x0000000000061919 */ /* 0x000e220000008800 */
[----:B------:R-:W-:Y:S02]  /*6920*/  @P1 MOV R5, 0x400 ;  /* 0x0000040000051802 */ /* 0x000fe40000000f00 */
[----:B------:R-:W-:Y:S02]  /*6930*/  IADD3.X R17, R17, UR41, RZ, P2, !PT ;  /* 0x0000002911117c10 */ /* 0x000fe400097fe4ff */
[----:B------:R-:W-:Y:S02]  /*6940*/  ISETP.GE.U32.AND P2, PT, R16, UR8, PT ;  /* 0x0000000810007c0c */ /* 0x000fe4000bf46070 */
[----:B------:R-:W-:Y:S02]  /*6950*/  LOP3.LUT R8, R8, 0x3, RZ, 0xc0, !PT ;  /* 0x0000000308087812 */ /* 0x000fe400078ec0ff */
[----:B------:R-:W-:-:S02]  /*6960*/  PRMT R11, RZ, 0x7610, R11 ;  /* 0x00007610ff0b7816 */ /* 0x000fc4000000000b */
[----:B0-----:R-:W-:-:S04]  /*6970*/  @P1 LEA R5, R6, R5, 0x18 ;  /* 0x0000000506051211 */ /* 0x001fc800078ec0ff */
[----:B------:R0:W-:Y:S01]  /*6980*/  @P1 SYNCS.ARRIVE.TRANS64.A1T0 RZ, [R5+URZ+0x58], RZ ;  /* 0x000058ff05ff19a7 */ /* 0x0001e2000810003f */
[----:B------:R-:W-:Y:S02]  /*6990*/  ISETP.NE.U32.AND P1, PT, R4, 0x1, PT ;  /* 0x000000010400780c */ /* 0x000fe40003f25070 */
[----:B------:R-:W-:Y:S02]  /*69a0*/  SEL R4, RZ, 0x1, !P0 ;  /* 0x00000001ff047807 */ /* 0x000fe40004000000 */
[----:B------:R-:W-:Y:S02]  /*69b0*/  ISETP.GE.U32.AND.EX P0, PT, R17, UR9, PT, P2 ;  /* 0x0000000911007c0c */ /* 0x000fe4000bf06120 */
[----:B------:R-:W-:-:S04]  /*69c0*/  ISETP.GT.U32.AND P1, PT, R9, 0x3, !P1 ;  /* 0x000000030900780c */ /* 0x000fc80004f24070 */
[----:B0-----:R-:W-:-:S04]  /*69d0*/  SEL R5, RZ, 0x1, !P1 ;  /* 0x00000001ff057807 */ /* 0x001fc80004800000 */
[--C-:B------:R-:W-:Y:S02]  /*69e0*/  LOP3.LUT R3, R5, R3, R4.reuse, 0x96, !PT ;  /* 0x0000000305037212 */ /* 0x100fe400078e9604 */
[----:B------:R-:W-:Y:S01]  /*69f0*/  PRMT R4, RZ, 0x7610, R4 ;  /* 0x00007610ff047816 */ /* 0x000fe20000000004 */
[----:B------:R-:W-:Y:S06]  /*6a00*/  @P0 BRA `(.L_x_142) ;  /* 0x0000000400500947 */ /* 0x000fec0003800000 */
[----:B------:R-:W0:Y:S01]  /*6a10*/  S2R R19, SR_CTAID.X ;  /* 0x0000000000137919 */ /* 0x000e220000002500 */
[----:B------:R-:W-:Y:S01]  /*6a20*/  ULDC.64 UR8, c[0x0][0x628] ;  /* 0x00018a0000087ab9 */ /* 0x000fe20000000a00 */
[----:B------:R-:W1:Y:S01]  /*6a30*/  LDC R20, c[0x0][0x144] ;  /* 0x00005100ff147b82 */ /* 0x000e620000000800 */
[----:B------:R-:W-:Y:S01]  /*6a40*/  ISETP.NE.U32.AND P0, PT, RZ, UR8, PT ;  /* 0x00000008ff007c0c */ /* 0x000fe2000bf05070 */
[----:B------:R-:W2:Y:S01]  /*6a50*/  S2R R14, SR_CTAID.Y ;  /* 0x00000000000e7919 */ /* 0x000ea20000002600 */
[----:B------:R-:W-:Y:S01]  /*6a60*/  ULDC UR10, c[0x0][0x630] ;  /* 0x00018c00000a7ab9 */ /* 0x000fe20000000800 */
[----:B------:R-:W-:Y:S01]  /*6a70*/  ULDC UR11, c[0x0][0x150] ;  /* 0x00005400000b7ab9 */ /* 0x000fe20000000800 */
[----:B------:R-:W-:Y:S01]  /*6a80*/  ISETP.NE.AND.EX P0, PT, RZ, UR9, PT, P0 ;  /* 0x00000009ff007c0c */ /* 0x000fe2000bf05300 */
[----:B------:R-:W-:Y:S02]  /*6a90*/  IMAD.MOV.U32 R4, RZ, RZ, R16 ;  /* 0x000000ffff047224 */ /* 0x000fe400078e0010 */
[----:B------:R-:W-:Y:S01]  /*6aa0*/  IMAD.MOV.U32 R5, RZ, RZ, R17 ;  /* 0x000000ffff057224 */ /* 0x000fe200078e0011 */
[----:B0-----:R-:W-:-:S09]  /*6ab0*/  I2FP.F32.U32 R21, R19 ;  /* 0x0000001300157245 */ /* 0x001fd20000201000 */
[----:B------:R-:W-:Y:S05]  /*6ac0*/  @!P0 BRA `(.L_x_143) ;  /* 0x0000000000288947 */ /* 0x000fea0003800000 */
[----:B------:R-:W-:Y:S02]  /*6ad0*/  ULDC UR7, c[0x0][0x634] ;  /* 0x00018d0000077ab9 */ /* 0x000fe40000000800 */
[----:B------:R-:W-:-:S05]  /*6ae0*/  IADD3 R5, P0, R16, UR7, RZ ;  /* 0x0000000710057c10 */ /* 0x000fca000ff1e0ff */
[----:B------:R-:W-:-:S04]  /*6af0*/  IMAD.X R15, RZ, RZ, R17, P0 ;  /* 0x000000ffff0f7224 */ /* 0x000fc800000e0611 */
[----:B------:R-:W-:-:S04]  /*6b00*/  IMAD.WIDE.U32 R6, R15, UR8, RZ ;  /* 0x000000080f067c25 */ /* 0x000fc8000f8e00ff */
[----:B------:R-:W-:-:S04]  /*6b10*/  IMAD.WIDE.U32 R6, P0, R5, UR9, R6 ;  /* 0x0000000905067c25 */ /* 0x000fc8000f800006 */
[----:B------:R-:W-:-:S04]  /*6b20*/  IMAD.WIDE.U32 R4, R5, UR8, RZ ;  /* 0x0000000805047c25 */ /* 0x000fc8000f8e00ff */
[----:B------:R-:W-:Y:S01]  /*6b30*/  IMAD.MOV.U32 R4, RZ, RZ, R7 ;  /* 0x000000ffff047224 */ /* 0x000fe200078e0007 */
[----:B------:R-:W-:Y:S01]  /*6b40*/  IADD3 RZ, P1, R5, R6, RZ ;  /* 0x0000000605ff7210 */ /* 0x000fe20007f3e0ff */
[----:B------:R-:W-:-:S04]  /*6b50*/  IMAD.X R5, RZ, RZ, RZ, P0 ;  /* 0x000000ffff057224 */ /* 0x000fc800000e06ff */
[----:B------:R-:W-:-:S08]  /*6b60*/  IMAD.WIDE.U32.X R4, R15, UR9, R4, P1 ;  /* 0x000000090f047c25 */ /* 0x000fd000088e0404 */
.L_x_143:
[----:B------:R-:W-:Y:S01]  /*6b70*/  FMUL R21, R21, UR11 ;  /* 0x0000000b15157c20 */ /* 0x000fe20008400000 */
[--C-:B------:R-:W-:Y:S01]  /*6b80*/  SHF.R.U64 R15, R4, UR10, R5.reuse ;  /* 0x0000000a040f7c19 */ /* 0x100fe20008001205 */
[----:B------:R-:W-:Y:S01]  /*6b90*/  ULDC.64 UR8, c[0x0][0x620] ;  /* 0x0001880000087ab9 */ /* 0x000fe20000000a00 */
[----:B------:R-:W-:Y:S01]  /*6ba0*/  SHF.R.U32.HI R4, RZ, UR10, R5 ;  /* 0x0000000aff047c19 */ /* 0x000fe20008011605 */
[----:B------:R-:W-:Y:S01]  /*6bb0*/  ULDC.64 UR10, c[0x0][0x640] ;  /* 0x00019000000a7ab9 */ /* 0x000fe20000000a00 */
[----:B------:R-:W-:Y:S01]  /*6bc0*/  IADD3 R5, P0, RZ, -R15, RZ ;  /* 0x8000000fff057210 */ /* 0x000fe20007f1e0ff */
[----:B------:R-:W0:Y:S01]  /*6bd0*/  F2I.U32.TRUNC.NTZ R21, R21 ;  /* 0x0000001500157305 */ /* 0x000e22000020f000 */
[----:B------:R-:W-:-:S03]  /*6be0*/  ULDC UR7, c[0x0][0x618] ;  /* 0x0001860000077ab9 */ /* 0x000fc60000000800 */
[----:B------:R-:W-:Y:S01]  /*6bf0*/  IMAD.X R4, RZ, RZ, ~R4, P0 ;  /* 0x000000ffff047224 */ /* 0x000fe200000e0e04 */
[----:B------:R-:W-:-:S03]  /*6c00*/  ISETP.NE.U32.AND P0, PT, RZ, UR10, PT ;  /* 0x0000000aff007c0c */ /* 0x000fc6000bf05070 */
[----:B------:R-:W-:Y:S01]  /*6c10*/  IMAD R4, R4, UR8, RZ ;  /* 0x0000000804047c24 */ /* 0x000fe2000f8e02ff */
[----:B------:R-:W-:-:S03]  /*6c20*/  ISETP.NE.AND.EX P0, PT, RZ, UR11, PT, P0 ;  /* 0x0000000bff007c0c */ /* 0x000fc6000bf05300 */
[C---:B------:R-:W-:Y:S02]  /*6c30*/  IMAD R7, R5.reuse, UR9, R4 ;  /* 0x0000000905077c24 */ /* 0x040fe4000f8e0204 */
[----:B------:R-:W-:Y:S01]  /*6c40*/  IMAD.WIDE.U32 R4, R5, UR8, R16 ;  /* 0x0000000805047c25 */ /* 0x000fe2000f8e0010 */
[----:B------:R-:W-:-:S03]  /*6c50*/  ULDC UR8, c[0x0][0x154] ;  /* 0x0000550000087ab9 */ /* 0x000fc60000000800 */
[----:B0-----:R-:W-:Y:S02]  /*6c60*/  IMAD.MOV R6, RZ, RZ, -R21 ;  /* 0x000000ffff067224 */ /* 0x001fe400078e0a15 */
[----:B------:R-:W0:Y:S01]  /*6c70*/  LDC R21, c[0x0][0x148] ;  /* 0x00005200ff157b82 */ /* 0x000e220000000800 */
[----:B------:R-:W-:Y:S02]  /*6c80*/  IMAD.IADD R5, R5, 0x1, R7 ;  /* 0x0000000105057824 */ /* 0x000fe400078e0207 */
[----:B-1----:R-:W-:Y:S01]  /*6c90*/  IMAD R19, R20, R6, R19 ;  /* 0x0000000614137224 */ /* 0x002fe200078e0213 */
[----:B--2---:R-:W-:Y:S02]  /*6ca0*/  I2FP.F32.U32 R6, R14 ;  /* 0x0000000e00067245 */ /* 0x004fe40000201000 */
[--C-:B------:R-:W-:Y:S02]  /*6cb0*/  SHF.R.U64 R20, R4, UR7, R5.reuse ;  /* 0x0000000704147c19 */ /* 0x100fe40008001205 */
[----:B------:R-:W-:Y:S01]  /*6cc0*/  SHF.R.U32.HI R5, RZ, UR7, R5 ;  /* 0x00000007ff057c19 */ /* 0x000fe20008011605 */
[----:B------:R-:W-:Y:S01]  /*6cd0*/  FMUL R6, R6, UR8 ;  /* 0x0000000806067c20 */ /* 0x000fe20008400000 */
[----:B------:R-:W-:-:S02]  /*6ce0*/  ULDC UR7, c[0x0][0x608] ;  /* 0x0001820000077ab9 */ /* 0x000fc40000000800 */
[--C-:B------:R-:W-:Y:S01]  /*6cf0*/  SHF.R.U64 R23, R20, UR7, R5.reuse ;  /* 0x0000000714177c19 */ /* 0x100fe20008001205 */
[----:B------:R1:W2:Y:S01]  /*6d00*/  F2I.U32.TRUNC.NTZ R24, R6 ;  /* 0x0000000600187305 */ /* 0x0002a2000020f000 */
[----:B------:R-:W-:Y:S01]  /*6d10*/  SHF.R.U32.HI R4, RZ, UR7, R5 ;  /* 0x00000007ff047c19 */ /* 0x000fe20008011605 */
[----:B------:R-:W-:-:S03]  /*6d20*/  ULDC UR7, c[0x0][0x658] ;  /* 0x0001960000077ab9 */ /* 0x000fc60000000800 */
[--C-:B------:R-:W-:Y:S02]  /*6d30*/  SHF.R.U64 R22, R23, UR7, R4.reuse ;  /* 0x0000000717167c19 */ /* 0x100fe40008001204 */
[----:B------:R-:W-:-:S03]  /*6d40*/  SHF.R.U32.HI R25, RZ, UR7, R4 ;  /* 0x00000007ff197c19 */ /* 0x000fc60008011604 */
[----:B------:R-:W-:Y:S02]  /*6d50*/  IMAD.MOV.U32 R4, RZ, RZ, R22 ;  /* 0x000000ffff047224 */ /* 0x000fe400078e0016 */
[----:B------:R-:W-:Y:S01]  /*6d60*/  IMAD.MOV.U32 R5, RZ, RZ, R25 ;  /* 0x000000ffff057224 */ /* 0x000fe200078e0019 */
[----:B-1----:R-:W-:Y:S06]  /*6d70*/  @!P0 BRA `(.L_x_144) ;  /* 0x0000000000288947 */ /* 0x002fec0003800000 */
        /* <DEDUP_REMOVED lines=10> */
.L_x_144:
[----:B------:R-:W-:Y:S01]  /*6e20*/  ISETP.NE.AND P0, PT, R2, 0x1, PT ;  /* 0x000000010200780c */ /* 0x000fe20003f05270 */
[----:B------:R-:W-:Y:S01]  /*6e30*/  ULDC UR7, c[0x0][0x648] ;  /* 0x0001920000077ab9 */ /* 0x000fe20000000800 */
[----:B------:R-:W-:Y:S01]  /*6e40*/  LOP3.LUT R23, R23, UR6, RZ, 0xc0, !PT ;  /* 0x0000000617177c12 */ /* 0x000fe2000f8ec0ff */
[----:B--2---:R-:W-:Y:S01]  /*6e50*/  IMAD.MOV R24, RZ, RZ, -R24 ;  /* 0x000000ffff187224 */ /* 0x004fe200078e0a18 */
[----:B------:R-:W-:Y:S01]  /*6e60*/  SHF.R.U64 R4, R4, UR7, R5 ;  /* 0x0000000704047c19 */ /* 0x000fe20008001205 */
[----:B------:R-:W-:Y:S01]  /*6e70*/  ULDC UR7, c[0x0][0x638] ;  /* 0x00018e0000077ab9 */ /* 0x000fe20000000800 */
[----:B------:R-:W-:Y:S01]  /*6e80*/  LOP3.LUT R7, R20, UR4, RZ, 0xc0, !PT ;  /* 0x0000000414077c12 */ /* 0x000fe2000f8ec0ff */
[----:B------:R-:W-:Y:S02]  /*6e90*/  ULDC UR8, c[0x0][0x610] ;  /* 0x0001840000087ab9 */ /* 0x000fe40000000800 */
[----:B------:R-:W-:Y:S02]  /*6ea0*/  IMAD.MOV R5, RZ, RZ, -R4 ;  /* 0x000000ffff057224 */ /* 0x000fe400078e0a04 */
[----:B------:R-:W-:-:S02]  /*6eb0*/  IMAD R4, R4, UR5, R23 ;  /* 0x0000000504047c24 */ /* 0x000fc4000f8e0217 */
[----:B0-----:R-:W-:Y:S02]  /*6ec0*/  @P0 IMAD R19, R21, R24, R14 ;  /* 0x0000001815130224 */ /* 0x001fe400078e020e */
[----:B------:R-:W-:Y:S01]  /*6ed0*/  IMAD R22, R5, UR7, R22 ;  /* 0x0000000705167c24 */ /* 0x000fe2000f8e0216 */
[----:B------:R-:W-:Y:S01]  /*6ee0*/  ULDC UR7, c[0x0][0x600] ;  /* 0x0001800000077ab9 */ /* 0x000fe20000000800 */
[----:B------:R-:W-:Y:S02]  /*6ef0*/  IMAD R20, R4, UR8, R19 ;  /* 0x0000000804147c24 */ /* 0x000fe4000f8e0213 */
[----:B------:R-:W-:Y:S02]  /*6f00*/  IMAD R5, R22, UR7, R7 ;  /* 0x0000000716057c24 */ /* 0x000fe4000f8e0207 */
[----:B------:R-:W-:Y:S02]  /*6f10*/  IMAD.MOV.U32 R4, RZ, RZ, 0x1 ;  /* 0x00000001ff047424 */ /* 0x000fe400078e00ff */
[----:B------:R-:W-:Y:S01]  /*6f20*/  IMAD.MOV.U32 R7, RZ, RZ, R15 ;  /* 0x000000ffff077224 */ /* 0x000fe200078e000f */
[----:B------:R-:W-:-:S02]  /*6f30*/  SEL R19, R5, R20, !P0 ;  /* 0x0000001405137207 */ /* 0x000fc40004000000 */
[----:B------:R-:W-:-:S07]  /*6f40*/  SEL R20, R20, R5, !P0 ;  /* 0x0000000514147207 */ /* 0x000fce0004000000 */
.L_x_142:
[----:B------:R-:W-:Y:S05]  /*6f50*/  BSYNC B1 ;  /* 0x0000000000017941 */ /* 0x000fea0003800000 */
.L_x_141:
[----:B------:R-:W-:-:S13]  /*6f60*/  LOP3.LUT P0, RZ, R4, 0xff, RZ, 0xc0, !PT ;  /* 0x000000ff04ff7812 */ /* 0x000fda000780c0ff */
[----:B------:R-:W-:Y:S05]  /*6f70*/  @P0 BRA `(.L_x_145) ;  /* 0xfffffff400080947 */ /* 0x000fea000383ffff */
[----:B------:R-:W-:Y:S05]  /*6f80*/  BSYNC B0 ;  /* 0x0000000000007941 */ /* 0x000fea0003800000 */
.L_x_134:
[----:B------:R-:W-:-:S03]  /*6f90*/  UMOV UR7, 0xffffffff ;  /* 0xffffffff00077882 */ /* 0x000fc60000000000 */
[----:B------:R-:W-:Y:S05]  /*6fa0*/  BRA.DIV UR7, `(.L_x_146) ;  /* 0x0000000607147947 */ /* 0x000fea000b800000 */
[----:B------:R-:W-:-:S13]  /*6fb0*/  ELECT P6, URZ, PT ;  /* 0x00000000003f782f */ /* 0x000fda00038c0000 */
.L_x_160:
[----:B------:R-:W-:Y:S04]  /*6fc0*/  BSSY B0, `(.L_x_147) ;  /* 0x000002b000007945 */ /* 0x000fe80003800000 */
[----:B------:R-:W-:Y:S05]  /*6fd0*/  @!P6 BRA `(.L_x_148) ;  /* 0x0000000000a4e947 */ /* 0x000fea0003800000 */
[----:B------:R-:W-:-:S04]  /*6fe0*/  LOP3.LUT R18, R18, 0x2, RZ, 0xfc, !PT ;  /* 0x0000000212127812 */ /* 0x000fc800078efcff */
[----:B------:R-:W-:-:S13]  /*6ff0*/  ISETP.NE.AND P0, PT, R18, 0x3, PT ;  /* 0x000000031200780c */ /* 0x000fda0003f05270 */
[----:B------:R-:W-:Y:S05]  /*7000*/  @!P0 BRA `(.L_x_149) ;  /* 0x0000000000048947 */ /* 0x000fea0003800000 */
[----:B------:R-:W-:Y:S01]  /*7010*/  BPT.TRAP 0x1 ;  /* 0x000000040000795c */ /* 0x000fe20000300000 */
.L_x_149:
[----:B------:R-:W0:Y:S01]  /*7020*/  S2R R5, SR_CgaCtaId ;  /* 0x0000000000057919 */ /* 0x000e220000008800 */
[----:B------:R-:W-:Y:S02]  /*7030*/  MOV R0, 0x400 ;  /* 0x0000040000007802 */ /* 0x000fe40000000f00 */
[----:B------:R-:W-:Y:S02]  /*7040*/  SHF.L.U32 R2, R3, 0x1f, RZ ;  /* 0x0000001f03027819 */ /* 0x000fe400000006ff */
[----:B0-----:R-:W-:-:S05]  /*7050*/  LEA R5, R5, R0, 0x18 ;  /* 0x0000000005057211 */ /* 0x001fca00078ec0ff */
[----:B------:R-:W-:-:S04]  /*7060*/  VIADD R5, R5, 0x20 ;  /* 0x0000002005057836 */ /* 0x000fc80000000000 */
[C---:B------:R-:W-:Y:S02]  /*7070*/  IMAD R7, R8.reuse, 0x8, R5 ;  /* 0x0000000808077824 */ /* 0x040fe400078e0205 */
[----:B------:R-:W-:Y:S02]  /*7080*/  VIADD R8, R8, 0x1 ;  /* 0x0000000108087836 */ /* 0x000fe40000000000 */
[----:B------:R-:W0:Y:S03]  /*7090*/  SYNCS.PHASECHK.TRANS64.TRYWAIT P0, [R7+URZ], R2 ;  /* 0x00000002070075a7 */ /* 0x000e26000800017f */
[----:B------:R-:W-:-:S04]  /*70a0*/  ISETP.NE.AND P1, PT, R8, 0x4, PT ;  /* 0x000000040800780c */ /* 0x000fc80003f25270 */
[----:B------:R-:W-:Y:S02]  /*70b0*/  SEL R0, RZ, 0x1, P1 ;  /* 0x00000001ff007807 */ /* 0x000fe40000800000 */
[----:B------:R-:W-:Y:S02]  /*70c0*/  SEL R8, R8, RZ, P1 ;  /* 0x000000ff08087207 */ /* 0x000fe40000800000 */
[----:B------:R-:W-:-:S03]  /*70d0*/  LOP3.LUT R9, R3, R0, RZ, 0x3c, !PT ;  /* 0x0000000003097212 */ /* 0x000fc600078e3cff */
[----:B------:R-:W-:Y:S01]  /*70e0*/  IMAD R6, R8, 0x8, R5 ;  /* 0x0000000808067824 */ /* 0x000fe200078e0205 */
[----:B------:R-:W-:Y:S01]  /*70f0*/  SHF.L.U32 R3, R9, 0x1f, RZ ;  /* 0x0000001f09037819 */ /* 0x000fe200000006ff */
[----:B0-----:R-:W-:Y:S06]  /*7100*/  @!P0 BRA `(.L_x_150) ;  /* 0x0000000000dc8947 */ /* 0x001fec0003800000 */
.L_x_161:
[----:B------:R-:W1:Y:S01]  /*7110*/  SYNCS.PHASECHK.TRANS64.TRYWAIT P0, [R6+URZ], R3 ;  /* 0x00000003060075a7 */ /* 0x000e62000800017f */
[----:B------:R-:W-:-:S05]  /*7120*/  VIADD R0, R8, 0x1 ;  /* 0x0000000108007836 */ /* 0x000fca0000000000 */
[----:B------:R-:W-:-:S04]  /*7130*/  ISETP.NE.AND P1, PT, R0, 0x4, PT ;  /* 0x000000040000780c */ /* 0x000fc80003f25270 */
[----:B0-----:R-:W-:Y:S02]  /*7140*/  SEL R2, RZ, 0x1, P1 ;  /* 0x00000001ff027807 */ /* 0x001fe40000800000 */
[----:B------:R-:W-:Y:S02]  /*7150*/  SEL R0, R0, RZ, P1 ;  /* 0x000000ff00007207 */ /* 0x000fe40000800000 */
[----:B------:R-:W-:-:S03]  /*7160*/  LOP3.LUT R9, R9, R2, RZ, 0x3c, !PT ;  /* 0x0000000209097212 */ /* 0x000fc600078e3cff */
[----:B------:R-:W-:Y:S01]  /*7170*/  IMAD R7, R0, 0x8, R5 ;  /* 0x0000000800077824 */ /* 0x000fe200078e0205 */
[----:B------:R-:W-:Y:S01]  /*7180*/  SHF.L.U32 R4, R9, 0x1f, RZ ;  /* 0x0000001f09047819 */ /* 0x000fe200000006ff */
[----:B-1----:R-:W-:Y:S06]  /*7190*/  @!P0 BRA `(.L_x_151) ;  /* 0x0000000000cc8947 */ /* 0x002fec0003800000 */
.L_x_162:
[----:B------:R-:W1:Y:S01]  /*71a0*/  SYNCS.PHASECHK.TRANS64.TRYWAIT P0, [R7+URZ], R4 ;  /* 0x00000004070075a7 */ /* 0x000e62000800017f */
[----:B------:R-:W-:-:S05]  /*71b0*/  VIADD R0, R0, 0x1 ;  /* 0x0000000100007836 */ /* 0x000fca0000000000 */
[----:B------:R-:W-:-:S04]  /*71c0*/  ISETP.NE.AND P1, PT, R0, 0x4, PT ;  /* 0x000000040000780c */ /* 0x000fc80003f25270 */
[----:B------:R-:W-:Y:S02]  /*71d0*/  SEL R2, RZ, 0x1, P1 ;  /* 0x00000001ff027807 */ /* 0x000fe40000800000 */
[----:B------:R-:W-:Y:S02]  /*71e0*/  SEL R0, R0, RZ, P1 ;  /* 0x000000ff00007207 */ /* 0x000fe40000800000 */
[----:B------:R-:W-:Y:S01]  /*71f0*/  LOP3.LUT R2, R9, R2, RZ, 0x3c, !PT ;  /* 0x0000000209027212 */ /* 0x000fe200078e3cff */
[----:B-1----:R-:W-:Y:S06]  /*7200*/  @!P0 BRA `(.L_x_152) ;  /* 0x0000000000c48947 */ /* 0x002fec0003800000 */
.L_x_163:
[----:B------:R-:W-:Y:S01]  /*7210*/  IMAD R5, R0, 0x8, R5 ;  /* 0x0000000800057824 */ /* 0x000fe200078e0205 */
[----:B------:R-:W-:-:S07]  /*7220*/  SHF.L.U32 R0, R2, 0x1f, RZ ;  /* 0x0000001f02007819 */ /* 0x000fce00000006ff */
.L_x_153:
[----:B--2---:R2:W3:Y:S02]  /*7230*/  SYNCS.PHASECHK.TRANS64.TRYWAIT P0, [R5+URZ], R0 ;  /* 0x00000000050075a7 */ /* 0x0044e4000800017f */
[----:B---3--:R-:W-:Y:S05]  /*7240*/  @!P0 NANOSLEEP.SYNCS 0x989680 ;  /* 0x009896800000895d */ /* 0x008fea0003900000 */
[----:B------:R-:W3:Y:S02]  /*7250*/  @!P0 SYNCS.PHASECHK.TRANS64 P0, [R5+URZ], R0 ;  /* 0x00000000050085a7 */ /* 0x000ee4000800007f */
[----:B---3--:R-:W-:Y:S05]  /*7260*/  @!P0 BRA `(.L_x_153) ;  /* 0xfffffffc00f08947 */ /* 0x008fea000383ffff */
.L_x_148:
[----:B------:R-:W-:Y:S05]  /*7270*/  BSYNC B0 ;  /* 0x0000000000007941 */ /* 0x000fea0003800000 */
.L_x_147:
[----:B------:R-:W-:Y:S05]  /*7280*/  EXIT ;  /* 0x000000000000794d */ /* 0x000fea0003800000 */
.L_x_21:
[----:B-1----:R1:W2:Y:S02]  /*7290*/  SYNCS.PHASECHK.TRANS64.TRYWAIT P1, [R3+URZ], R0 ;  /* 0x00000000030075a7 */ /* 0x0022a4000802017f */
[----:B--2---:R-:W-:Y:S05]  /*72a0*/  @!P1 NANOSLEEP.SYNCS 0x989680 ;  /* 0x009896800000995d */ /* 0x004fea0003900000 */
[----:B------:R-:W2:Y:S02]  /*72b0*/  @!P1 SYNCS.PHASECHK.TRANS64 P1, [R3+URZ], R0 ;  /* 0x00000000030095a7 */ /* 0x000ea4000802007f */
[----:B--2---:R-:W-:Y:S05]  /*72c0*/  @!P1 BRA `(.L_x_21) ;  /* 0xfffffffc00f09947 */ /* 0x004fea000383ffff */
[----:B------:R-:W-:Y:S05]  /*72d0*/  BRA `(.L_x_20) ;  /* 0xffffffa400347947 */ /* 0x000fea000383ffff */
.L_x_26:
[----:B-1----:R1:W2:Y:S02]  /*72e0*/  SYNCS.PHASECHK.TRANS64.TRYWAIT P1, [R5+URZ], R4 ;  /* 0x00000004050075a7 */ /* 0x0022a4000802017f */
[----:B--2---:R-:W-:Y:S05]  /*72f0*/  @!P1 NANOSLEEP.SYNCS 0x989680 ;  /* 0x009896800000995d */ /* 0x004fea0003900000 */
[----:B------:R-:W2:Y:S02]  /*7300*/  @!P1 SYNCS.PHASECHK.TRANS64 P1, [R5+URZ], R4 ;  /* 0x00000004050095a7 */ /* 0x000ea4000802007f */
[----:B--2---:R-:W-:Y:S05]  /*7310*/  @!P1 BRA `(.L_x_26) ;  /* 0xfffffffc00f09947 */ /* 0x004fea000383ffff */
[----:B------:R-:W-:Y:S05]  /*7320*/  BRA `(.L_x_25) ;  /* 0xffffffa800807947 */ /* 0x000fea000383ffff */
.L_x_135:
[----:B------:R-:W-:Y:S01]  /*7330*/  BSSY B1, `(.L_x_154) ;  /* 0x0000006000017945 */ /* 0x000fe20003800000 */
[----:B------:R-:W-:-:S07]  /*7340*/  IMAD.MOV.U32 R15, RZ, RZ, -0x1 ;  /* 0xffffffffff0f7424 */ /* 0x000fce00078e00ff */
[----:B------:R-:W-:Y:S05]  /*7350*/  WARPSYNC.COLLECTIVE R15, `(.L_x_155) ;  /* 0x000000000f0c7348 */ /* 0x000fea0003c00000 */
[----:B------:R-:W-:Y:S02]  /*7360*/  ELECT P6, UR62, PT ;  /* 0x00000000003e782f */ /* 0x000fe400038c0000 */
[----:B------:R-:W-:Y:S01]  /*7370*/  MOV R14, UR62 ;  /* 0x0000003e000e7c02 */ /* 0x000fe20008000f00 */
[----:B------:R-:W-:Y:S10]  /*7380*/  ENDCOLLECTIVE ;  /* 0x000000000000791b */ /* 0x000ff40003800000 */
.L_x_155:
[----:B------:R-:W-:Y:S05]  /*7390*/  BSYNC B1 ;  /* 0x0000000000017941 */ /* 0x000fea0003800000 */
.L_x_154:
[----:B------:R-:W-:Y:S05]  /*73a0*/  BRA `(.L_x_156) ;  /* 0xfffffff000087947 */ /* 0x000fea000383ffff */
.L_x_138:
[----:B0-----:R0:W1:Y:S02]  /*73b0*/  SYNCS.PHASECHK.TRANS64.TRYWAIT P0, [R21+URZ+0x20], R6 ;  /* 0x00002006150075a7 */ /* 0x001064000800017f */
[----:B-1----:R-:W-:Y:S05]  /*73c0*/  @!P0 NANOSLEEP.SYNCS 0x989680 ;  /* 0x009896800000895d */ /* 0x002fea0003900000 */
[----:B------:R-:W1:Y:S02]  /*73d0*/  @!P0 SYNCS.PHASECHK.TRANS64 P0, [R21+URZ+0x20], R6 ;  /* 0x00002006150085a7 */ /* 0x000e64000800007f */
[----:B-1----:R-:W-:Y:S05]  /*73e0*/  @!P0 BRA `(.L_x_138) ;  /* 0xfffffffc00f08947 */ /* 0x002fea000383ffff */
[----:B------:R-:W-:Y:S05]  /*73f0*/  BRA `(.L_x_157) ;  /* 0xfffffff000447947 */ /* 0x000fea000383ffff */
.L_x_146:
[----:B------:R-:W-:Y:S01]  /*7400*/  BSSY B0, `(.L_x_158) ;  /* 0x0000006000007945 */ /* 0x000fe20003800000 */
[----:B------:R-:W-:-:S07]  /*7410*/  IMAD.MOV.U32 R15, RZ, RZ, -0x1 ;  /* 0xffffffffff0f7424 */ /* 0x000fce00078e00ff */
[----:B------:R-:W-:Y:S05]  /*7420*/  WARPSYNC.COLLECTIVE R15, `(.L_x_159) ;  /* 0x000000000f0c7348 */ /* 0x000fea0003c00000 */
[----:B------:R-:W-:Y:S02]  /*7430*/  ELECT P6, UR62, PT ;  /* 0x00000000003e782f */ /* 0x000fe400038c0000 */
[----:B------:R-:W-:Y:S01]  /*7440*/  MOV R14, UR62 ;  /* 0x0000003e000e7c02 */ /* 0x000fe20008000f00 */
[----:B------:R-:W-:Y:S10]  /*7450*/  ENDCOLLECTIVE ;  /* 0x000000000000791b */ /* 0x000ff40003800000 */
.L_x_159:
[----:B------:R-:W-:Y:S05]  /*7460*/  BSYNC B0 ;  /* 0x0000000000007941 */ /* 0x000fea0003800000 */
.L_x_158:
[----:B------:R-:W-:Y:S05]  /*7470*/  BRA `(.L_x_160) ;  /* 0xfffffff800d07947 */ /* 0x000fea000383ffff */
.L_x_150:
[----:B0-----:R0:W1:Y:S02]  /*7480*/  SYNCS.PHASECHK.TRANS64.TRYWAIT P0, [R7+URZ], R2 ;  /* 0x00000002070075a7 */ /* 0x001064000800017f */
[----:B-1----:R-:W-:Y:S05]  /*7490*/  @!P0 NANOSLEEP.SYNCS 0x989680 ;  /* 0x009896800000895d */ /* 0x002fea0003900000 */
[----:B------:R-:W1:Y:S02]  /*74a0*/  @!P0 SYNCS.PHASECHK.TRANS64 P0, [R7+URZ], R2 ;  /* 0x00000002070085a7 */ /* 0x000e64000800007f */
[----:B-1----:R-:W-:Y:S05]  /*74b0*/  @!P0 BRA `(.L_x_150) ;  /* 0xfffffffc00f08947 */ /* 0x002fea000383ffff */
[----:B------:R-:W-:Y:S05]  /*74c0*/  BRA `(.L_x_161) ;  /* 0xfffffffc00107947 */ /* 0x000fea000383ffff */
.L_x_151:
[----:B0-----:R0:W1:Y:S02]  /*74d0*/  SYNCS.PHASECHK.TRANS64.TRYWAIT P0, [R6+URZ], R3 ;  /* 0x00000003060075a7 */ /* 0x001064000800017f */
[----:B-1----:R-:W-:Y:S05]  /*74e0*/  @!P0 NANOSLEEP.SYNCS 0x989680 ;  /* 0x009896800000895d */ /* 0x002fea0003900000 */
[----:B------:R-:W1:Y:S02]  /*74f0*/  @!P0 SYNCS.PHASECHK.TRANS64 P0, [R6+URZ], R3 ;  /* 0x00000003060085a7 */ /* 0x000e64000800007f */
[----:B-1----:R-:W-:Y:S05]  /*7500*/  @!P0 BRA `(.L_x_151) ;  /* 0xfffffffc00f08947 */ /* 0x002fea000383ffff */
[----:B------:R-:W-:Y:S05]  /*7510*/  BRA `(.L_x_162) ;  /* 0xfffffffc00207947 */ /* 0x000fea000383ffff */
.L_x_152:
[----:B-1----:R1:W2:Y:S02]  /*7520*/  SYNCS.PHASECHK.TRANS64.TRYWAIT P0, [R7+URZ], R4 ;  /* 0x00000004070075a7 */ /* 0x0022a4000800017f */
[----:B--2---:R-:W-:Y:S05]  /*7530*/  @!P0 NANOSLEEP.SYNCS 0x989680 ;  /* 0x009896800000895d */ /* 0x004fea0003900000 */
[----:B------:R-:W2:Y:S02]  /*7540*/  @!P0 SYNCS.PHASECHK.TRANS64 P0, [R7+URZ], R4 ;  /* 0x00000004070085a7 */ /* 0x000ea4000800007f */
[----:B--2---:R-:W-:Y:S05]  /*7550*/  @!P0 BRA `(.L_x_152) ;  /* 0xfffffffc00f08947 */ /* 0x004fea000383ffff */
[----:B------:R-:W-:Y:S05]  /*7560*/  BRA `(.L_x_163) ;  /* 0xfffffffc00287947 */ /* 0x000fea000383ffff */
.L_x_164:
[----:B------:R-:W-:-:S00]  /*7570*/  BRA `(.L_x_164) ;  /* 0xfffffffc00fc7947 */ /* 0x000fc0000383ffff */
[----:B------:R-:W-:-:S00]  /*7580*/  NOP ;  /* 0x0000000000007918 */ /* 0x000fc00000000000 */
[----:B------:R-:W-:-:S00]  /*7590*/  NOP ;  /* 0x0000000000007918 */ /* 0x000fc00000000000 */
[----:B------:R-:W-:-:S00]  /*75a0*/  NOP ;  /* 0x0000000000007918 */ /* 0x000fc00000000000 */
[----:B------:R-:W-:-:S00]  /*75b0*/  NOP ;  /* 0x0000000000007918 */ /* 0x000fc00000000000 */
[----:B------:R-:W-:-:S00]  /*75c0*/  NOP ;  /* 0x0000000000007918 */ /* 0x000fc00000000000 */
[----:B------:R-:W-:-:S00]  /*75d0*/  NOP ;  /* 0x0000000000007918 */ /* 0x000fc00000000000 */
[----:B------:R-:W-:-:S00]  /*75e0*/  NOP ;  /* 0x0000000000007918 */ /* 0x000fc00000000000 */
[----:B------:R-:W-:-:S00]  /*75f0*/  NOP ;  /* 0x0000000000007918 */ /* 0x000fc00000000000 */
.L_x_165:


//--------------------- .nv.global.init           --------------------------
	.section	.nv.global.init,"aw",@progbits
.nv.global.init:
	.type		$str$22,@object
	.size		$str$22,($str$23 - $str$22)
$str$22:
        /*0000*/ 	.byte	0x6b, 0x5f, 0x74, 0x69, 0x6c, 0x65, 0x5f, 0x63, 0x6f, 0x75, 0x6e, 0x74, 0x20, 0x3e, 0x3d, 0x20
        /*0010*/ 	.byte	0x31, 0x00
	.type		$str$23,@object
	.size		$str$23,(__unnamed_1 - $str$23)
$str$23:
        /*0012*/ 	.byte	0x2f, 0x74, 0x6d, 0x70, 0x2f, 0x63, 0x75, 0x74, 0x6c, 0x61, 0x73, 0x73, 0x5f, 0x73, 0x77, 0x65
        /*0022*/ 	.byte	0x65, 0x70, 0x5f, 0x73, 0x72, 0x63, 0x2f, 0x69, 0x6e, 0x63, 0x6c, 0x75, 0x64, 0x65, 0x2f, 0x63
        /*0032*/ 	.byte	0x75, 0x74, 0x6c, 0x61, 0x73, 0x73, 0x2f, 0x67, 0x65, 0x6d, 0x6d, 0x2f, 0x63, 0x6f, 0x6c, 0x6c
        /*0042*/ 	.byte	0x65, 0x63, 0x74, 0x69, 0x76, 0x65, 0x2f, 0x73, 0x6d, 0x39, 0x30, 0x5f, 0x6d, 0x6d, 0x61, 0x5f
        /*0052*/ 	.byte	0x74, 0x6d, 0x61, 0x5f, 0x67, 0x6d, 0x6d, 0x61, 0x5f, 0x73, 0x73, 0x5f, 0x77, 0x61, 0x72, 0x70
        /*0062*/ 	.byte	0x73, 0x70, 0x65, 0x63, 0x69, 0x61, 0x6c, 0x69, 0x7a, 0x65, 0x64, 0x2e, 0x68, 0x70, 0x70, 0x00
	.type		__unnamed_1,@object
	.size		__unnamed_1,(.L_0 - __unnamed_1)
__unnamed_1:
        /*0072*/ 	.byte	0x76, 0x6f, 0x69, 0x64, 0x20, 0x63, 0x75, 0x74, 0x6c, 0x61, 0x73, 0x73, 0x3a, 0x3a, 0x67, 0x65
        /* <DEDUP_REMOVED lines=180> */
        /*0bc2*/ 	.byte	0x74, 0x65, 0x3a, 0x3a, 0x69, 0x64, 0x65, 0x6e, 0x74, 0x69, 0x74, 0x79, 0x5d, 0x00
.L_0:


//--------------------- .nv.shared._ZN7cutlass13device_kernelINS_4gemm6kernel13GemmUniversalIN4cute5tupleIJiiiiEEENS1_10collective13CollectiveMmaINS1_34MainloopSm90TmaGmmaWarpSpecializedILi4ENS5_IJNS4_1CILi2EEENSA_ILi1EEESC_EEENS1_35KernelTmaWarpSpecializedCooperativeEEENS5_IJNSA_ILi128EEENSA_ILi96EEESG_EEENS_10bfloat16_tENS5_IJlSC_lEEESJ_SK_NS4_8TiledMMAINS4_8MMA_AtomIJNS4_4SM904GMMA27MMA_64x96x16_F32BF16BF16_SSILNSO_5MajorE0ELSQ_0ELNSO_7ScaleInE1ELSR_1EEEEEENS4_6LayoutISD_NS5_IJSC_NSA_ILi0EEESV_EEEEENS5_IJNS4_10UnderscoreESY_SY_EEEEENS4_13SM90_TMA_LOADENS4_14ComposedLayoutINS4_7SwizzleILi3ELi4ELi3EEENS4_18smem_ptr_flag_bitsILi16EEENSU_INS5_IJNSA_ILi8EEENSA_ILi64EEEEEENS5_IJS18_SC_EEEEEEEvNS4_8identityENS4_23SM90_TMA_LOAD_MULTICASTES1C_vS1D_EENS_8epilogue10collective6detail29Sm90TmaWarpSpecializedAdapterINS1H_15DefaultEpilogueISJ_SK_SK_NS1G_6thread17LinearCombinationISJ_Li1EffLNS1L_9ScaleType4KindE0ELNS_15FloatRoundStyleE2ESJ_EENS1_15EpilogueDefaultEEEEEvvEEEEvNT_6ParamsE --------------------------
	.section	.nv.shared._ZN7cutlass13device_kernelINS_4gemm6kernel13GemmUniversalIN4cute5tupleIJiiiiEEENS1_10collective13CollectiveMmaINS1_34MainloopSm90TmaGmmaWarpSpecializedILi4ENS5_IJNS4_1CILi2EEENSA_ILi1EEESC_EEENS1_35KernelTmaWarpSpecializedCooperativeEEENS5_IJNSA_ILi128EEENSA_ILi96EEESG_EEENS_10bfloat16_tENS5_IJlSC_lEEESJ_SK_NS4_8TiledMMAINS4_8MMA_AtomIJNS4_4SM904GMMA27MMA_64x96x16_F32BF16BF16_SSILNSO_5MajorE0ELSQ_0ELNSO_7ScaleInE1ELSR_1EEEEEENS4_6LayoutISD_NS5_IJSC_NSA_ILi0EEESV_EEEEENS5_IJNS4_10UnderscoreESY_SY_EEEEENS4_13SM90_TMA_LOADENS4_14ComposedLayoutINS4_7SwizzleILi3ELi4ELi3EEENS4_18smem_ptr_flag_bitsILi16EEENSU_INS5_IJNSA_ILi8EEENSA_ILi64EEEEEENS5_IJS18_SC_EEEEEEEvNS4_8identityENS4_23SM90_TMA_LOAD_MULTICASTES1C_vS1D_EENS_8epilogue10collective6detail29Sm90TmaWarpSpecializedAdapterINS1H_15DefaultEpilogueISJ_SK_SK_NS1G_6thread17LinearCombinationISJ_Li1EffLNS1L_9ScaleType4KindE0ELNS_15FloatRoundStyleE2ESJ_EENS1_15EpilogueDefaultEEEEEvvEEEEvNT_6ParamsE,"aw",@nobits
	.sectionflags	@""
	.align	16
	.zero		1024


//--------------------- .nv.shared.reserved.0     --------------------------
	.section	.nv.shared.reserved.0,"aw",@nobits
	.weak		__nv_reservedSMEM_offset_0_alias
	.size		__nv_reservedSMEM_offset_0_alias, 0, 0
	.other		__nv_reservedSMEM_offset_0_alias,@"STO_CUDA_RESERVED_SHARED STV_DEFAULT"
__nv_reservedSMEM_offset_0_alias:
	.zero		0


//--------------------- .nv.global                --------------------------
	.section	.nv.global,"aw",@nobits
.nv.global:
	.type		_ZN40_INTERNAL_32ea19a4_4_k_cu_c7d9fb8c_148434cute1_E,@object
	.size		_ZN40_INTERNAL_32ea19a4_4_k_cu_c7d9fb8c_148434cute1_E,(_ZN40_INTERNAL_32ea19a4_4_k_cu_c7d9fb8c_148434cuda3std3__45__cpo6cbeginE - _ZN40_INTERNAL_32ea19a4_4_k_cu_c7d9fb8c_148434cute1_E)
_ZN40_INTERNAL_32ea19a4_4_k_cu_c7d9fb8c_148434cute1_E:
	.zero		1
	.type		_ZN40_INTERNAL_32ea19a4_4_k_cu_c7d9fb8c_148434cuda3std3__45__cpo6cbeginE,@object
	.size		_ZN40_INTERNAL_32ea19a4_4_k_cu_c7d9fb8c_148434cuda3std3__45__cpo6cbeginE,(_ZN40_INTERNAL_32ea19a4_4_k_cu_c7d9fb8c_148434cuda3std3__48in_placeE - _ZN40_INTERNAL_32ea19a4_4_k_cu_c7d9fb8c_148434cuda3std3__45__cpo6cbeginE)
_ZN40_INTERNAL_32ea19a4_4_k_cu_c7d9fb8c_148434cuda3std3__45__cpo6cbeginE:
	.zero		1
	.type		_ZN40_INTERNAL_32ea19a4_4_k_cu_c7d9fb8c_148434cuda3std3__48in_placeE,@object
	.size		_ZN40_INTERNAL_32ea19a4_4_k_cu_c7d9fb8c_148434cuda3std3__48in_placeE,(_ZN40_INTERNAL_32ea19a4_4_k_cu_c7d9fb8c_148434cuda3std6ranges3__45__cpo9iter_moveE - _ZN40_INTERNAL_32ea19a4_4_k_cu_c7d9fb8c_148434cuda3std3__48in_placeE)
_ZN40_INTERNAL_32ea19a4_4_k_cu_c7d9fb8c_148434cuda3std3__48in_placeE:
	.zero		1
	.type		_ZN40_INTERNAL_32ea19a4_4_k_cu_c7d9fb8c_148434cuda3std6ranges3__45__cpo9iter_moveE,@object
	.size		_ZN40_INTERNAL_32ea19a4_4_k_cu_c7d9fb8c_148434cuda3std6ranges3__45__cpo9iter_moveE,(_ZN40_INTERNAL_32ea19a4_4_k_cu_c7d9fb8c_148434cuda3std3__45__cpo5beginE - _ZN40_INTERNAL_32ea19a4_4_k_cu_c7d9fb8c_148434cuda3std6ranges3__45__cpo9iter_moveE)
_ZN40_INTERNAL_32ea19a4_4_k_cu_c7d9fb8c_148434cuda3std6ranges3__45__cpo9iter_moveE:
	.zero		1
	.type		_ZN40_INTERNAL_32ea19a4_4_k_cu_c7d9fb8c_148434cuda3std3__45__cpo5beginE,@object
	.size		_ZN40_INTERNAL_32ea19a4_4_k_cu_c7d9fb8c_148434cuda3std3__45__cpo5beginE,(_ZN40_INTERNAL_32ea19a4_4_k_cu_c7d9fb8c_148434cuda3std3__442_GLOBAL__N__32ea19a4_4_k_cu_c7d9fb8c_148436ignoreE - _ZN40_INTERNAL_32ea19a4_4_k_cu_c7d9fb8c_148434cuda3std3__45__cpo5beginE)
_ZN40_INTERNAL_32ea19a4_4_k_cu_c7d9fb8c_148434cuda3std3__45__cpo5beginE:
	.zero		1
	.type		_ZN40_INTERNAL_32ea19a4_4_k_cu_c7d9fb8c_148434cuda3std3__442_GLOBAL__N__32ea19a4_4_k_cu_c7d9fb8c_148436ignoreE,@object
	.size		_ZN40_INTERNAL_32ea19a4_4_k_cu_c7d9fb8c_148434cuda3std3__442_GLOBAL__N__32ea19a4_4_k_cu_c7d9fb8c_148436ignoreE,(_ZN40_INTERNAL_32ea19a4_4_k_cu_c7d9fb8c_148434cute7productE - _ZN40_INTERNAL_32ea19a4_4_k_cu_c7d9fb8c_148434cuda3std3__442_GLOBAL__N__32ea19a4_4_k_cu_c7d9fb8c_148436ignoreE)
_ZN40_INTERNAL_32ea19a4_4_k_cu_c7d9fb8c_148434cuda3std3__442_GLOBAL__N__32ea19a4_4_k_cu_c7d9fb8c_148436ignoreE:
	.zero		1
	.type		_ZN40_INTERNAL_32ea19a4_4_k_cu_c7d9fb8c_148434cute7productE,@object
	.size		_ZN40_INTERNAL_32ea19a4_4_k_cu_c7d9fb8c_148434cute7productE,(_ZN40_INTERNAL_32ea19a4_4_k_cu_c7d9fb8c_148434cuda3std3__45__cpo3endE - _ZN40_INTERNAL_32ea19a4_4_k_cu_c7d9fb8c_148434cute7productE)
_ZN40_INTERNAL_32ea19a4_4_k_cu_c7d9fb8c_148434cute7productE:
	.zero		1
	.type		_ZN40_INTERNAL_32ea19a4_4_k_cu_c7d9fb8c_148434cuda3std3__45__cpo3endE,@object
	.size		_ZN40_INTERNAL_32ea19a4_4_k_cu_c7d9fb8c_148434cuda3std3__45__cpo3endE,(_ZN40_INTERNAL_32ea19a4_4_k_cu_c7d9fb8c_148434cuda3std3__419piecewise_constructE - _ZN40_INTERNAL_32ea19a4_4_k_cu_c7d9fb8c_148434cuda3std3__45__cpo3endE)
_ZN40_INTERNAL_32ea19a4_4_k_cu_c7d9fb8c_148434cuda3std3__45__cpo3endE:
	.zero		1
	.type		_ZN40_INTERNAL_32ea19a4_4_k_cu_c7d9fb8c_148434cuda3std3__419piecewise_constructE,@object
	.size		_ZN40_INTERNAL_32ea19a4_4_k_cu_c7d9fb8c_148434cuda3std3__419piecewise_constructE,(_ZN40_INTERNAL_32ea19a4_4_k_cu_c7d9fb8c_148434cuda3std3__45__cpo4cendE - _ZN40_INTERNAL_32ea19a4_4_k_cu_c7d9fb8c_148434cuda3std3__419piecewise_constructE)
_ZN40_INTERNAL_32ea19a4_4_k_cu_c7d9fb8c_148434cuda3std3__419piecewise_constructE:
	.zero		1
	.type		_ZN40_INTERNAL_32ea19a4_4_k_cu_c7d9fb8c_148434cuda3std3__45__cpo4cendE,@object
	.size		_ZN40_INTERNAL_32ea19a4_4_k_cu_c7d9fb8c_148434cuda3std3__45__cpo4cendE,(_ZN40_INTERNAL_32ea19a4_4_k_cu_c7d9fb8c_148434cuda3std6ranges3__45__cpo4swapE - _ZN40_INTERNAL_32ea19a4_4_k_cu_c7d9fb8c_148434cuda3std3__45__cpo4cendE)
_ZN40_INTERNAL_32ea19a4_4_k_cu_c7d9fb8c_148434cuda3std3__45__cpo4cendE:
	.zero		1
	.type		_ZN40_INTERNAL_32ea19a4_4_k_cu_c7d9fb8c_148434cuda3std6ranges3__45__cpo4swapE,@object
	.size		_ZN40_INTERNAL_32ea19a4_4_k_cu_c7d9fb8c_148434cuda3std6ranges3__45__cpo4swapE,(.L_8 - _ZN40_INTERNAL_32ea19a4_4_k_cu_c7d9fb8c_148434cuda3std6ranges3__45__cpo4swapE)
_ZN40_INTERNAL_32ea19a4_4_k_cu_c7d9fb8c_148434cuda3std6ranges3__45__cpo4swapE:
	.zero		1
.L_8:


//--------------------- .nv.constant0._ZN7cutlass13device_kernelINS_4gemm6kernel13GemmUniversalIN4cute5tupleIJiiiiEEENS1_10collective13CollectiveMmaINS1_34MainloopSm90TmaGmmaWarpSpecializedILi4ENS5_IJNS4_1CILi2EEENSA_ILi1EEESC_EEENS1_35KernelTmaWarpSpecializedCooperativeEEENS5_IJNSA_ILi128EEENSA_ILi96EEESG_EEENS_10bfloat16_tENS5_IJlSC_lEEESJ_SK_NS4_8TiledMMAINS4_8MMA_AtomIJNS4_4SM904GMMA27MMA_64x96x16_F32BF16BF16_SSILNSO_5MajorE0ELSQ_0ELNSO_7ScaleInE1ELSR_1EEEEEENS4_6LayoutISD_NS5_IJSC_NSA_ILi0EEESV_EEEEENS5_IJNS4_10UnderscoreESY_SY_EEEEENS4_13SM90_TMA_LOADENS4_14ComposedLayoutINS4_7SwizzleILi3ELi4ELi3EEENS4_18smem_ptr_flag_bitsILi16EEENSU_INS5_IJNSA_ILi8EEENSA_ILi64EEEEEENS5_IJS18_SC_EEEEEEEvNS4_8identityENS4_23SM90_TMA_LOAD_MULTICASTES1C_vS1D_EENS_8epilogue10collective6detail29Sm90TmaWarpSpecializedAdapterINS1H_15DefaultEpilogueISJ_SK_SK_NS1G_6thread17LinearCombinationISJ_Li1EffLNS1L_9ScaleType4KindE0ELNS_15FloatRoundStyleE2ESJ_EENS1_15EpilogueDefaultEEEEEvvEEEEvNT_6ParamsE --------------------------
	.section	.nv.constant0._ZN7cutlass13device_kernelINS_4gemm6kernel13GemmUniversalIN4cute5tupleIJiiiiEEENS1_10collective13CollectiveMmaINS1_34MainloopSm90TmaGmmaWarpSpecializedILi4ENS5_IJNS4_1CILi2EEENSA_ILi1EEESC_EEENS1_35KernelTmaWarpSpecializedCooperativeEEENS5_IJNSA_ILi128EEENSA_ILi96EEESG_EEENS_10bfloat16_tENS5_IJlSC_lEEESJ_SK_NS4_8TiledMMAINS4_8MMA_AtomIJNS4_4SM904GMMA27MMA_64x96x16_F32BF16BF16_SSILNSO_5MajorE0ELSQ_0ELNSO_7ScaleInE1ELSR_1EEEEEENS4_6LayoutISD_NS5_IJSC_NSA_ILi0EEESV_EEEEENS5_IJNS4_10UnderscoreESY_SY_EEEEENS4_13SM90_TMA_LOADENS4_14ComposedLayoutINS4_7SwizzleILi3ELi4ELi3EEENS4_18smem_ptr_flag_bitsILi16EEENSU_INS5_IJNSA_ILi8EEENSA_ILi64EEEEEENS5_IJS18_SC_EEEEEEEvNS4_8identityENS4_23SM90_TMA_LOAD_MULTICASTES1C_vS1D_EENS_8epilogue10collective6detail29Sm90TmaWarpSpecializedAdapterINS1H_15DefaultEpilogueISJ_SK_SK_NS1G_6thread17LinearCombinationISJ_Li1EffLNS1L_9ScaleType4KindE0ELNS_15FloatRoundStyleE2ESJ_EENS1_15EpilogueDefaultEEEEEvvEEEEvNT_6ParamsE,"a",@progbits
	.sectionflags	@""
	.align	4
.nv.constant0._ZN7cutlass13device_kernelINS_4gemm6kernel13GemmUniversalIN4cute5tupleIJiiiiEEENS1_10collective13CollectiveMmaINS1_34MainloopSm90TmaGmmaWarpSpecializedILi4ENS5_IJNS4_1CILi2EEENSA_ILi1EEESC_EEENS1_35KernelTmaWarpSpecializedCooperativeEEENS5_IJNSA_ILi128EEENSA_ILi96EEESG_EEENS_10bfloat16_tENS5_IJlSC_lEEESJ_SK_NS4_8TiledMMAINS4_8MMA_AtomIJNS4_4SM904GMMA27MMA_64x96x16_F32BF16BF16_SSILNSO_5MajorE0ELSQ_0ELNSO_7ScaleInE1ELSR_1EEEEEENS4_6LayoutISD_NS5_IJSC_NSA_ILi0EEESV_EEEEENS5_IJNS4_10UnderscoreESY_SY_EEEEENS4_13SM90_TMA_LOADENS4_14ComposedLayoutINS4_7SwizzleILi3ELi4ELi3EEENS4_18smem_ptr_flag_bitsILi16EEENSU_INS5_IJNSA_ILi8EEENSA_ILi64EEEEEENS5_IJS18_SC_EEEEEEEvNS4_8identityENS4_23SM90_TMA_LOAD_MULTICASTES1C_vS1D_EENS_8epilogue10collective6detail29Sm90TmaWarpSpecializedAdapterINS1H_15DefaultEpilogueISJ_SK_SK_NS1G_6thread17LinearCombinationISJ_Li1EffLNS1L_9ScaleType4KindE0ELNS_15FloatRoundStyleE2ESJ_EENS1_15EpilogueDefaultEEEEEvvEEEEvNT_6ParamsE:
	.zero		1664


//--------------------- SYMBOLS --------------------------

	.type		.nv.reservedSmem.offset0,@object
	.size		.nv.reservedSmem.offset0,0x4
	.type		__assertfail,@function
